//
// Generated by NVIDIA NVVM Compiler
//
// Compiler Build ID: CL-36424714
// Cuda compilation tools, release 13.0, V13.0.88
// Based on NVVM 20.0.0
//

.version 9.0
.target sm_100
.address_size 64

	// .globl	_Z15LayerNormKernelIffEvPKT_PKT0_S5_S3_PS0_PS3_S7_ii
.func  (.param .b64 func_retval0) __internal_accurate_pow
(
	.param .b64 __internal_accurate_pow_param_0
)
;
// _ZZ10GetStatsV2IffEvPKT_T0_RS3_S4_iiE12temp_storage has been demoted
// _ZZ18LayerNormGradInputIffEvPKT_PKT0_S5_S5_PS0_iiE12temp_storage has been demoted
.global .align 1 .b8 _ZN30_INTERNAL_51585b8b_4_k_cu_main4cuda3std3__45__cpo5beginE[1];
.global .align 1 .b8 _ZN30_INTERNAL_51585b8b_4_k_cu_main4cuda3std3__45__cpo3endE[1];
.global .align 1 .b8 _ZN30_INTERNAL_51585b8b_4_k_cu_main4cuda3std3__45__cpo6cbeginE[1];
.global .align 1 .b8 _ZN30_INTERNAL_51585b8b_4_k_cu_main4cuda3std3__45__cpo4cendE[1];
.global .align 1 .b8 _ZN30_INTERNAL_51585b8b_4_k_cu_main4cuda3std3__45__cpo6rbeginE[1];
.global .align 1 .b8 _ZN30_INTERNAL_51585b8b_4_k_cu_main4cuda3std3__45__cpo4rendE[1];
.global .align 1 .b8 _ZN30_INTERNAL_51585b8b_4_k_cu_main4cuda3std3__45__cpo7crbeginE[1];
.global .align 1 .b8 _ZN30_INTERNAL_51585b8b_4_k_cu_main4cuda3std3__45__cpo5crendE[1];
.global .align 1 .b8 _ZN30_INTERNAL_51585b8b_4_k_cu_main4cuda3std3__432_GLOBAL__N__51585b8b_4_k_cu_main6ignoreE[1];
.global .align 1 .b8 _ZN30_INTERNAL_51585b8b_4_k_cu_main4cuda3std3__419piecewise_constructE[1];
.global .align 1 .b8 _ZN30_INTERNAL_51585b8b_4_k_cu_main4cuda3std3__48in_placeE[1];
.global .align 1 .b8 _ZN30_INTERNAL_51585b8b_4_k_cu_main4cuda3std3__420unreachable_sentinelE[1];
.global .align 1 .b8 _ZN30_INTERNAL_51585b8b_4_k_cu_main4cuda3std6ranges3__45__cpo4swapE[1];
.global .align 1 .b8 _ZN30_INTERNAL_51585b8b_4_k_cu_main4cuda3std6ranges3__45__cpo9iter_moveE[1];
.global .align 1 .b8 _ZN30_INTERNAL_51585b8b_4_k_cu_main4cuda3std6ranges3__45__cpo5beginE[1];
.global .align 1 .b8 _ZN30_INTERNAL_51585b8b_4_k_cu_main4cuda3std6ranges3__45__cpo3endE[1];
.global .align 1 .b8 _ZN30_INTERNAL_51585b8b_4_k_cu_main4cuda3std6ranges3__45__cpo6cbeginE[1];
.global .align 1 .b8 _ZN30_INTERNAL_51585b8b_4_k_cu_main4cuda3std6ranges3__45__cpo4cendE[1];
.global .align 1 .b8 _ZN30_INTERNAL_51585b8b_4_k_cu_main4cuda3std6ranges3__45__cpo7advanceE[1];
.global .align 1 .b8 _ZN30_INTERNAL_51585b8b_4_k_cu_main4cuda3std6ranges3__45__cpo9iter_swapE[1];
.global .align 1 .b8 _ZN30_INTERNAL_51585b8b_4_k_cu_main4cuda3std6ranges3__45__cpo4nextE[1];
.global .align 1 .b8 _ZN30_INTERNAL_51585b8b_4_k_cu_main4cuda3std6ranges3__45__cpo4prevE[1];
.global .align 1 .b8 _ZN30_INTERNAL_51585b8b_4_k_cu_main4cuda3std6ranges3__45__cpo4dataE[1];
.global .align 1 .b8 _ZN30_INTERNAL_51585b8b_4_k_cu_main4cuda3std6ranges3__45__cpo5cdataE[1];
.global .align 1 .b8 _ZN30_INTERNAL_51585b8b_4_k_cu_main4cuda3std6ranges3__45__cpo4sizeE[1];
.global .align 1 .b8 _ZN30_INTERNAL_51585b8b_4_k_cu_main4cuda3std6ranges3__45__cpo5ssizeE[1];
.global .align 1 .b8 _ZN30_INTERNAL_51585b8b_4_k_cu_main4cuda3std6ranges3__45__cpo8distanceE[1];
.global .align 1 .b8 _ZN30_INTERNAL_51585b8b_4_k_cu_main6thrust24THRUST_300001_SM_1000_NS6system6detail10sequential3seqE[1];

.visible .entry _Z15LayerNormKernelIffEvPKT_PKT0_S5_S3_PS0_PS3_S7_ii(
	.param .u64 .ptr .align 1 _Z15LayerNormKernelIffEvPKT_PKT0_S5_S3_PS0_PS3_S7_ii_param_0,
	.param .u64 .ptr .align 1 _Z15LayerNormKernelIffEvPKT_PKT0_S5_S3_PS0_PS3_S7_ii_param_1,
	.param .u64 .ptr .align 1 _Z15LayerNormKernelIffEvPKT_PKT0_S5_S3_PS0_PS3_S7_ii_param_2,
	.param .f32 _Z15LayerNormKernelIffEvPKT_PKT0_S5_S3_PS0_PS3_S7_ii_param_3,
	.param .u64 .ptr .align 1 _Z15LayerNormKernelIffEvPKT_PKT0_S5_S3_PS0_PS3_S7_ii_param_4,
	.param .u64 .ptr .align 1 _Z15LayerNormKernelIffEvPKT_PKT0_S5_S3_PS0_PS3_S7_ii_param_5,
	.param .u64 .ptr .align 1 _Z15LayerNormKernelIffEvPKT_PKT0_S5_S3_PS0_PS3_S7_ii_param_6,
	.param .u32 _Z15LayerNormKernelIffEvPKT_PKT0_S5_S3_PS0_PS3_S7_ii_param_7,
	.param .u32 _Z15LayerNormKernelIffEvPKT_PKT0_S5_S3_PS0_PS3_S7_ii_param_8
)
{
	.reg .pred 	%p<56>;
	.reg .b32 	%r<193>;
	.reg .b32 	%f<407>;
	.reg .b64 	%rd<93>;
	// demoted variable
	.shared .align 4 .b8 _ZZ10GetStatsV2IffEvPKT_T0_RS3_S4_iiE12temp_storage[44];
	ld.param.u64 	%rd22, [_Z15LayerNormKernelIffEvPKT_PKT0_S5_S3_PS0_PS3_S7_ii_param_1];
	ld.param.u64 	%rd23, [_Z15LayerNormKernelIffEvPKT_PKT0_S5_S3_PS0_PS3_S7_ii_param_2];
	ld.param.u64 	%rd24, [_Z15LayerNormKernelIffEvPKT_PKT0_S5_S3_PS0_PS3_S7_ii_param_4];
	ld.param.u64 	%rd25, [_Z15LayerNormKernelIffEvPKT_PKT0_S5_S3_PS0_PS3_S7_ii_param_6];
	ld.param.u32 	%r46, [_Z15LayerNormKernelIffEvPKT_PKT0_S5_S3_PS0_PS3_S7_ii_param_7];
	ld.param.u32 	%r47, [_Z15LayerNormKernelIffEvPKT_PKT0_S5_S3_PS0_PS3_S7_ii_param_8];
	cvta.to.global.u64 	%rd1, %rd25;
	cvta.to.global.u64 	%rd2, %rd24;
	cvta.to.global.u64 	%rd3, %rd23;
	cvta.to.global.u64 	%rd4, %rd22;
	mov.u32 	%r1, %tid.x;
	mov.u32 	%r2, %ntid.x;
	mov.u32 	%r183, %ctaid.x;
	setp.ge.s32 	%p1, %r183, %r46;
	@%p1 bra 	$L__BB0_98;
	add.s32 	%r48, %r47, 1023;
	shr.s32 	%r49, %r48, 31;
	shr.u32 	%r50, %r49, 22;
	add.s32 	%r51, %r48, %r50;
	shr.s32 	%r52, %r51, 10;
	shr.u32 	%r53, %r1, 3;
	and.b32  	%r54, %r53, 124;
	mov.u32 	%r55, _ZZ10GetStatsV2IffEvPKT_T0_RS3_S4_iiE12temp_storage;
	add.s32 	%r56, %r55, %r54;
	add.s32 	%r4, %r56, 8;
	cvt.rn.f32.s32 	%f1, %r47;
	max.s32 	%r57, %r52, 1;
	add.s32 	%r5, %r57, -1;
	add.s32 	%r58, %r1, %r2;
	max.s32 	%r59, %r47, %r58;
	setp.lt.s32 	%p2, %r58, %r47;
	selp.u32 	%r60, 1, 0, %p2;
	add.s32 	%r61, %r58, %r60;
	sub.s32 	%r62, %r59, %r61;
	div.u32 	%r63, %r62, %r2;
	add.s32 	%r6, %r63, %r60;
	and.b32  	%r7, %r57, 1;
	and.b32  	%r8, %r57, 2097150;
	mul.wide.u32 	%rd26, %r1, 4;
	add.s64 	%rd5, %rd4, %rd26;
	add.s64 	%rd6, %rd3, %rd26;
	mul.wide.s32 	%rd27, %r2, 4;
	add.s64 	%rd7, %rd5, %rd27;
	neg.s32 	%r9, %r8;
$L__BB0_2:
	ld.param.u64 	%rd91, [_Z15LayerNormKernelIffEvPKT_PKT0_S5_S3_PS0_PS3_S7_ii_param_0];
	setp.lt.s32 	%p3, %r47, 1;
	mul.lo.s32 	%r11, %r183, %r47;
	cvta.to.global.u64 	%rd28, %rd91;
	mul.wide.s32 	%rd29, %r11, 4;
	add.s64 	%rd8, %rd28, %rd29;
	mov.f32 	%f380, 0f00000000;
	@%p3 bra 	$L__BB0_44;
	setp.eq.s32 	%p4, %r5, 0;
	mov.f32 	%f380, 0f00000000;
	// begin inline asm
	mov.u32 %r64, %laneid;
	// end inline asm
	mov.u32 	%r187, %r1;
	@%p4 bra 	$L__BB0_30;
	shl.b32 	%r65, %r1, 2;
	add.s32 	%r185, %r65, 1024;
	mov.f32 	%f380, 0f00000000;
	mov.u32 	%r184, %r9;
	mov.u32 	%r187, %r1;
$L__BB0_5:
	add.s32 	%r66, %r185, -1024;
	setp.ge.s32 	%p5, %r66, %r47;
	mul.wide.u32 	%rd30, %r66, 4;
	add.s64 	%rd9, %rd8, %rd30;
	mov.f32 	%f370, 0f00000000;
	@%p5 bra 	$L__BB0_7;
	ld.global.nc.f32 	%f370, [%rd9];
$L__BB0_7:
	add.s32 	%r67, %r185, -1023;
	setp.ge.s32 	%p6, %r67, %r47;
	mov.f32 	%f371, 0f00000000;
	@%p6 bra 	$L__BB0_9;
	ld.global.nc.f32 	%f371, [%rd9+4];
$L__BB0_9:
	add.s32 	%r68, %r185, -1022;
	setp.ge.s32 	%p7, %r68, %r47;
	mov.f32 	%f372, 0f00000000;
	@%p7 bra 	$L__BB0_11;
	ld.global.nc.f32 	%f372, [%rd9+8];
$L__BB0_11:
	add.s32 	%r69, %r185, -1021;
	setp.ge.s32 	%p8, %r69, %r47;
	mov.f32 	%f373, 0f00000000;
	@%p8 bra 	$L__BB0_13;
	ld.global.nc.f32 	%f373, [%rd9+12];
$L__BB0_13:
	setp.ne.s32 	%p9, %r64, 0;
	add.f32 	%f108, %f370, %f371;
	add.f32 	%f109, %f372, %f373;
	add.f32 	%f95, %f108, %f109;
	mov.b32 	%r70, 1;
	mov.b32 	%r83, 31;
	mov.b32 	%r84, -1;
	// begin inline asm
	{  .reg .f32 r0;  .reg .pred p;  shfl.sync.down.b32 r0|p, %f95, %r70, %r83, %r84;  @p add.f32 r0, r0, %f95;  mov.f32 %f93, r0;}
	// end inline asm
	mov.b32 	%r73, 2;
	// begin inline asm
	{  .reg .f32 r0;  .reg .pred p;  shfl.sync.down.b32 r0|p, %f93, %r73, %r83, %r84;  @p add.f32 r0, r0, %f93;  mov.f32 %f96, r0;}
	// end inline asm
	mov.b32 	%r76, 4;
	// begin inline asm
	{  .reg .f32 r0;  .reg .pred p;  shfl.sync.down.b32 r0|p, %f96, %r76, %r83, %r84;  @p add.f32 r0, r0, %f96;  mov.f32 %f99, r0;}
	// end inline asm
	mov.b32 	%r79, 8;
	// begin inline asm
	{  .reg .f32 r0;  .reg .pred p;  shfl.sync.down.b32 r0|p, %f99, %r79, %r83, %r84;  @p add.f32 r0, r0, %f99;  mov.f32 %f102, r0;}
	// end inline asm
	mov.b32 	%r82, 16;
	// begin inline asm
	{  .reg .f32 r0;  .reg .pred p;  shfl.sync.down.b32 r0|p, %f102, %r82, %r83, %r84;  @p add.f32 r0, r0, %f102;  mov.f32 %f374, r0;}
	// end inline asm
	@%p9 bra 	$L__BB0_15;
	st.shared.f32 	[%r4], %f374;
$L__BB0_15:
	setp.ne.s32 	%p10, %r1, 0;
	bar.sync 	0;
	@%p10 bra 	$L__BB0_17;
	ld.shared.f32 	%f110, [_ZZ10GetStatsV2IffEvPKT_T0_RS3_S4_iiE12temp_storage+12];
	add.f32 	%f111, %f374, %f110;
	ld.shared.f32 	%f112, [_ZZ10GetStatsV2IffEvPKT_T0_RS3_S4_iiE12temp_storage+16];
	add.f32 	%f113, %f111, %f112;
	ld.shared.f32 	%f114, [_ZZ10GetStatsV2IffEvPKT_T0_RS3_S4_iiE12temp_storage+20];
	add.f32 	%f115, %f113, %f114;
	ld.shared.f32 	%f116, [_ZZ10GetStatsV2IffEvPKT_T0_RS3_S4_iiE12temp_storage+24];
	add.f32 	%f117, %f115, %f116;
	ld.shared.f32 	%f118, [_ZZ10GetStatsV2IffEvPKT_T0_RS3_S4_iiE12temp_storage+28];
	add.f32 	%f119, %f117, %f118;
	ld.shared.f32 	%f120, [_ZZ10GetStatsV2IffEvPKT_T0_RS3_S4_iiE12temp_storage+32];
	add.f32 	%f121, %f119, %f120;
	ld.shared.f32 	%f122, [_ZZ10GetStatsV2IffEvPKT_T0_RS3_S4_iiE12temp_storage+36];
	add.f32 	%f374, %f121, %f122;
$L__BB0_17:
	add.f32 	%f14, %f380, %f374;
	add.s32 	%r17, %r185, 3;
	setp.ge.s32 	%p11, %r185, %r47;
	mov.f32 	%f375, 0f00000000;
	@%p11 bra 	$L__BB0_19;
	mul.wide.u32 	%rd31, %r185, 4;
	add.s64 	%rd32, %rd8, %rd31;
	ld.global.nc.f32 	%f375, [%rd32];
$L__BB0_19:
	add.s32 	%r18, %r185, 1;
	setp.ge.s32 	%p12, %r18, %r47;
	mov.f32 	%f376, 0f00000000;
	@%p12 bra 	$L__BB0_21;
	mul.wide.u32 	%rd33, %r18, 4;
	add.s64 	%rd34, %rd8, %rd33;
	ld.global.nc.f32 	%f376, [%rd34];
$L__BB0_21:
	add.s32 	%r19, %r185, 2;
	setp.ge.s32 	%p13, %r19, %r47;
	mov.f32 	%f377, 0f00000000;
	@%p13 bra 	$L__BB0_23;
	mul.wide.u32 	%rd35, %r19, 4;
	add.s64 	%rd36, %rd8, %rd35;
	ld.global.nc.f32 	%f377, [%rd36];
$L__BB0_23:
	setp.ge.s32 	%p14, %r17, %r47;
	mov.f32 	%f378, 0f00000000;
	@%p14 bra 	$L__BB0_25;
	mul.wide.u32 	%rd37, %r17, 4;
	add.s64 	%rd38, %rd8, %rd37;
	ld.global.nc.f32 	%f378, [%rd38];
$L__BB0_25:
	add.f32 	%f142, %f375, %f376;
	add.f32 	%f143, %f377, %f378;
	add.f32 	%f129, %f142, %f143;
	mov.b32 	%r85, 1;
	mov.b32 	%r98, 31;
	mov.b32 	%r99, -1;
	// begin inline asm
	{  .reg .f32 r0;  .reg .pred p;  shfl.sync.down.b32 r0|p, %f129, %r85, %r98, %r99;  @p add.f32 r0, r0, %f129;  mov.f32 %f127, r0;}
	// end inline asm
	mov.b32 	%r88, 2;
	// begin inline asm
	{  .reg .f32 r0;  .reg .pred p;  shfl.sync.down.b32 r0|p, %f127, %r88, %r98, %r99;  @p add.f32 r0, r0, %f127;  mov.f32 %f130, r0;}
	// end inline asm
	mov.b32 	%r91, 4;
	// begin inline asm
	{  .reg .f32 r0;  .reg .pred p;  shfl.sync.down.b32 r0|p, %f130, %r91, %r98, %r99;  @p add.f32 r0, r0, %f130;  mov.f32 %f133, r0;}
	// end inline asm
	mov.b32 	%r94, 8;
	// begin inline asm
	{  .reg .f32 r0;  .reg .pred p;  shfl.sync.down.b32 r0|p, %f133, %r94, %r98, %r99;  @p add.f32 r0, r0, %f133;  mov.f32 %f136, r0;}
	// end inline asm
	mov.b32 	%r97, 16;
	// begin inline asm
	{  .reg .f32 r0;  .reg .pred p;  shfl.sync.down.b32 r0|p, %f136, %r97, %r98, %r99;  @p add.f32 r0, r0, %f136;  mov.f32 %f379, r0;}
	// end inline asm
	@%p9 bra 	$L__BB0_27;
	st.shared.f32 	[%r4], %f379;
$L__BB0_27:
	bar.sync 	0;
	@%p10 bra 	$L__BB0_29;
	ld.shared.f32 	%f144, [_ZZ10GetStatsV2IffEvPKT_T0_RS3_S4_iiE12temp_storage+12];
	add.f32 	%f145, %f379, %f144;
	ld.shared.f32 	%f146, [_ZZ10GetStatsV2IffEvPKT_T0_RS3_S4_iiE12temp_storage+16];
	add.f32 	%f147, %f145, %f146;
	ld.shared.f32 	%f148, [_ZZ10GetStatsV2IffEvPKT_T0_RS3_S4_iiE12temp_storage+20];
	add.f32 	%f149, %f147, %f148;
	ld.shared.f32 	%f150, [_ZZ10GetStatsV2IffEvPKT_T0_RS3_S4_iiE12temp_storage+24];
	add.f32 	%f151, %f149, %f150;
	ld.shared.f32 	%f152, [_ZZ10GetStatsV2IffEvPKT_T0_RS3_S4_iiE12temp_storage+28];
	add.f32 	%f153, %f151, %f152;
	ld.shared.f32 	%f154, [_ZZ10GetStatsV2IffEvPKT_T0_RS3_S4_iiE12temp_storage+32];
	add.f32 	%f155, %f153, %f154;
	ld.shared.f32 	%f156, [_ZZ10GetStatsV2IffEvPKT_T0_RS3_S4_iiE12temp_storage+36];
	add.f32 	%f379, %f155, %f156;
$L__BB0_29:
	add.f32 	%f380, %f14, %f379;
	add.s32 	%r187, %r187, 512;
	add.s32 	%r185, %r185, 2048;
	add.s32 	%r184, %r184, 2;
	setp.ne.s32 	%p17, %r184, 0;
	@%p17 bra 	$L__BB0_5;
$L__BB0_30:
	setp.eq.s32 	%p18, %r7, 0;
	@%p18 bra 	$L__BB0_44;
	shl.b32 	%r24, %r187, 2;
	setp.ge.s32 	%p19, %r24, %r47;
	mul.wide.u32 	%rd39, %r24, 4;
	add.s64 	%rd10, %rd8, %rd39;
	mov.f32 	%f382, 0f00000000;
	@%p19 bra 	$L__BB0_33;
	ld.global.nc.f32 	%f382, [%rd10];
$L__BB0_33:
	add.s32 	%r100, %r24, 1;
	setp.ge.s32 	%p20, %r100, %r47;
	mov.f32 	%f383, 0f00000000;
	@%p20 bra 	$L__BB0_35;
	ld.global.nc.f32 	%f383, [%rd10+4];
$L__BB0_35:
	add.s32 	%r101, %r24, 2;
	setp.ge.s32 	%p21, %r101, %r47;
	mov.f32 	%f384, 0f00000000;
	@%p21 bra 	$L__BB0_37;
	ld.global.nc.f32 	%f384, [%rd10+8];
$L__BB0_37:
	add.s32 	%r102, %r24, 3;
	setp.ge.s32 	%p22, %r102, %r47;
	mov.f32 	%f385, 0f00000000;
	@%p22 bra 	$L__BB0_39;
	ld.global.nc.f32 	%f385, [%rd10+12];
$L__BB0_39:
	setp.ne.s32 	%p23, %r64, 0;
	add.f32 	%f176, %f382, %f383;
	add.f32 	%f177, %f384, %f385;
	add.f32 	%f163, %f176, %f177;
	mov.b32 	%r103, 1;
	mov.b32 	%r116, 31;
	mov.b32 	%r117, -1;
	// begin inline asm
	{  .reg .f32 r0;  .reg .pred p;  shfl.sync.down.b32 r0|p, %f163, %r103, %r116, %r117;  @p add.f32 r0, r0, %f163;  mov.f32 %f161, r0;}
	// end inline asm
	mov.b32 	%r106, 2;
	// begin inline asm
	{  .reg .f32 r0;  .reg .pred p;  shfl.sync.down.b32 r0|p, %f161, %r106, %r116, %r117;  @p add.f32 r0, r0, %f161;  mov.f32 %f164, r0;}
	// end inline asm
	mov.b32 	%r109, 4;
	// begin inline asm
	{  .reg .f32 r0;  .reg .pred p;  shfl.sync.down.b32 r0|p, %f164, %r109, %r116, %r117;  @p add.f32 r0, r0, %f164;  mov.f32 %f167, r0;}
	// end inline asm
	mov.b32 	%r112, 8;
	// begin inline asm
	{  .reg .f32 r0;  .reg .pred p;  shfl.sync.down.b32 r0|p, %f167, %r112, %r116, %r117;  @p add.f32 r0, r0, %f167;  mov.f32 %f170, r0;}
	// end inline asm
	mov.b32 	%r115, 16;
	// begin inline asm
	{  .reg .f32 r0;  .reg .pred p;  shfl.sync.down.b32 r0|p, %f170, %r115, %r116, %r117;  @p add.f32 r0, r0, %f170;  mov.f32 %f386, r0;}
	// end inline asm
	@%p23 bra 	$L__BB0_41;
	st.shared.f32 	[%r4], %f386;
$L__BB0_41:
	setp.ne.s32 	%p24, %r1, 0;
	bar.sync 	0;
	@%p24 bra 	$L__BB0_43;
	ld.shared.f32 	%f178, [_ZZ10GetStatsV2IffEvPKT_T0_RS3_S4_iiE12temp_storage+12];
	add.f32 	%f179, %f386, %f178;
	ld.shared.f32 	%f180, [_ZZ10GetStatsV2IffEvPKT_T0_RS3_S4_iiE12temp_storage+16];
	add.f32 	%f181, %f179, %f180;
	ld.shared.f32 	%f182, [_ZZ10GetStatsV2IffEvPKT_T0_RS3_S4_iiE12temp_storage+20];
	add.f32 	%f183, %f181, %f182;
	ld.shared.f32 	%f184, [_ZZ10GetStatsV2IffEvPKT_T0_RS3_S4_iiE12temp_storage+24];
	add.f32 	%f185, %f183, %f184;
	ld.shared.f32 	%f186, [_ZZ10GetStatsV2IffEvPKT_T0_RS3_S4_iiE12temp_storage+28];
	add.f32 	%f187, %f185, %f186;
	ld.shared.f32 	%f188, [_ZZ10GetStatsV2IffEvPKT_T0_RS3_S4_iiE12temp_storage+32];
	add.f32 	%f189, %f187, %f188;
	ld.shared.f32 	%f190, [_ZZ10GetStatsV2IffEvPKT_T0_RS3_S4_iiE12temp_storage+36];
	add.f32 	%f386, %f189, %f190;
$L__BB0_43:
	add.f32 	%f380, %f380, %f386;
$L__BB0_44:
	setp.ne.s32 	%p25, %r1, 0;
	@%p25 bra 	$L__BB0_46;
	st.shared.f32 	[_ZZ10GetStatsV2IffEvPKT_T0_RS3_S4_iiE12temp_storage], %f380;
$L__BB0_46:
	setp.lt.s32 	%p26, %r47, 1;
	bar.sync 	0;
	ld.shared.f32 	%f192, [_ZZ10GetStatsV2IffEvPKT_T0_RS3_S4_iiE12temp_storage];
	div.rn.f32 	%f42, %f192, %f1;
	mov.f32 	%f399, 0f00000000;
	@%p26 bra 	$L__BB0_88;
	setp.eq.s32 	%p27, %r5, 0;
	mov.f32 	%f399, 0f00000000;
	// begin inline asm
	mov.u32 %r118, %laneid;
	// end inline asm
	mov.u32 	%r190, %r1;
	@%p27 bra 	$L__BB0_74;
	mov.b32 	%r189, 0;
	mov.f32 	%f399, 0f00000000;
	mov.u32 	%r190, %r1;
$L__BB0_49:
	shl.b32 	%r28, %r190, 2;
	setp.ge.s32 	%p28, %r28, %r47;
	mul.wide.u32 	%rd40, %r28, 4;
	add.s64 	%rd11, %rd8, %rd40;
	mov.f32 	%f389, 0f00000000;
	@%p28 bra 	$L__BB0_51;
	ld.global.nc.f32 	%f197, [%rd11];
	sub.f32 	%f198, %f197, %f42;
	mul.f32 	%f389, %f198, %f198;
$L__BB0_51:
	add.s32 	%r120, %r28, 1;
	setp.ge.s32 	%p29, %r120, %r47;
	mov.f32 	%f390, 0f00000000;
	@%p29 bra 	$L__BB0_53;
	ld.global.nc.f32 	%f200, [%rd11+4];
	sub.f32 	%f201, %f200, %f42;
	mul.f32 	%f390, %f201, %f201;
$L__BB0_53:
	add.s32 	%r121, %r28, 2;
	setp.ge.s32 	%p30, %r121, %r47;
	mov.f32 	%f391, 0f00000000;
	@%p30 bra 	$L__BB0_55;
	ld.global.nc.f32 	%f203, [%rd11+8];
	sub.f32 	%f204, %f203, %f42;
	mul.f32 	%f391, %f204, %f204;
$L__BB0_55:
	add.s32 	%r122, %r28, 3;
	setp.ge.s32 	%p31, %r122, %r47;
	mov.f32 	%f392, 0f00000000;
	@%p31 bra 	$L__BB0_57;
	ld.global.nc.f32 	%f206, [%rd11+12];
	sub.f32 	%f207, %f206, %f42;
	mul.f32 	%f392, %f207, %f207;
$L__BB0_57:
	setp.ne.s32 	%p32, %r118, 0;
	add.f32 	%f223, %f389, %f390;
	add.f32 	%f224, %f391, %f392;
	add.f32 	%f210, %f223, %f224;
	mov.b32 	%r123, 1;
	mov.b32 	%r136, 31;
	mov.b32 	%r137, -1;
	// begin inline asm
	{  .reg .f32 r0;  .reg .pred p;  shfl.sync.down.b32 r0|p, %f210, %r123, %r136, %r137;  @p add.f32 r0, r0, %f210;  mov.f32 %f208, r0;}
	// end inline asm
	mov.b32 	%r126, 2;
	// begin inline asm
	{  .reg .f32 r0;  .reg .pred p;  shfl.sync.down.b32 r0|p, %f208, %r126, %r136, %r137;  @p add.f32 r0, r0, %f208;  mov.f32 %f211, r0;}
	// end inline asm
	mov.b32 	%r129, 4;
	// begin inline asm
	{  .reg .f32 r0;  .reg .pred p;  shfl.sync.down.b32 r0|p, %f211, %r129, %r136, %r137;  @p add.f32 r0, r0, %f211;  mov.f32 %f214, r0;}
	// end inline asm
	mov.b32 	%r132, 8;
	// begin inline asm
	{  .reg .f32 r0;  .reg .pred p;  shfl.sync.down.b32 r0|p, %f214, %r132, %r136, %r137;  @p add.f32 r0, r0, %f214;  mov.f32 %f217, r0;}
	// end inline asm
	mov.b32 	%r135, 16;
	// begin inline asm
	{  .reg .f32 r0;  .reg .pred p;  shfl.sync.down.b32 r0|p, %f217, %r135, %r136, %r137;  @p add.f32 r0, r0, %f217;  mov.f32 %f393, r0;}
	// end inline asm
	@%p32 bra 	$L__BB0_59;
	st.shared.f32 	[%r4], %f393;
$L__BB0_59:
	setp.ne.s32 	%p33, %r1, 0;
	bar.sync 	0;
	@%p33 bra 	$L__BB0_61;
	ld.shared.f32 	%f225, [_ZZ10GetStatsV2IffEvPKT_T0_RS3_S4_iiE12temp_storage+12];
	add.f32 	%f226, %f393, %f225;
	ld.shared.f32 	%f227, [_ZZ10GetStatsV2IffEvPKT_T0_RS3_S4_iiE12temp_storage+16];
	add.f32 	%f228, %f226, %f227;
	ld.shared.f32 	%f229, [_ZZ10GetStatsV2IffEvPKT_T0_RS3_S4_iiE12temp_storage+20];
	add.f32 	%f230, %f228, %f229;
	ld.shared.f32 	%f231, [_ZZ10GetStatsV2IffEvPKT_T0_RS3_S4_iiE12temp_storage+24];
	add.f32 	%f232, %f230, %f231;
	ld.shared.f32 	%f233, [_ZZ10GetStatsV2IffEvPKT_T0_RS3_S4_iiE12temp_storage+28];
	add.f32 	%f234, %f232, %f233;
	ld.shared.f32 	%f235, [_ZZ10GetStatsV2IffEvPKT_T0_RS3_S4_iiE12temp_storage+32];
	add.f32 	%f236, %f234, %f235;
	ld.shared.f32 	%f237, [_ZZ10GetStatsV2IffEvPKT_T0_RS3_S4_iiE12temp_storage+36];
	add.f32 	%f393, %f236, %f237;
$L__BB0_61:
	add.f32 	%f55, %f399, %f393;
	add.s32 	%r29, %r28, 1024;
	setp.ge.s32 	%p34, %r29, %r47;
	mov.f32 	%f394, 0f00000000;
	@%p34 bra 	$L__BB0_63;
	mul.wide.u32 	%rd41, %r29, 4;
	add.s64 	%rd42, %rd8, %rd41;
	ld.global.nc.f32 	%f239, [%rd42];
	sub.f32 	%f240, %f239, %f42;
	mul.f32 	%f394, %f240, %f240;
$L__BB0_63:
	add.s32 	%r30, %r28, 1025;
	setp.ge.s32 	%p35, %r30, %r47;
	mov.f32 	%f395, 0f00000000;
	@%p35 bra 	$L__BB0_65;
	mul.wide.u32 	%rd43, %r30, 4;
	add.s64 	%rd44, %rd8, %rd43;
	ld.global.nc.f32 	%f242, [%rd44];
	sub.f32 	%f243, %f242, %f42;
	mul.f32 	%f395, %f243, %f243;
$L__BB0_65:
	add.s32 	%r31, %r28, 1026;
	setp.ge.s32 	%p36, %r31, %r47;
	mov.f32 	%f396, 0f00000000;
	@%p36 bra 	$L__BB0_67;
	mul.wide.u32 	%rd45, %r31, 4;
	add.s64 	%rd46, %rd8, %rd45;
	ld.global.nc.f32 	%f245, [%rd46];
	sub.f32 	%f246, %f245, %f42;
	mul.f32 	%f396, %f246, %f246;
$L__BB0_67:
	add.s32 	%r32, %r28, 1027;
	setp.ge.s32 	%p37, %r32, %r47;
	mov.f32 	%f397, 0f00000000;
	@%p37 bra 	$L__BB0_69;
	mul.wide.u32 	%rd47, %r32, 4;
	add.s64 	%rd48, %rd8, %rd47;
	ld.global.nc.f32 	%f248, [%rd48];
	sub.f32 	%f249, %f248, %f42;
	mul.f32 	%f397, %f249, %f249;
$L__BB0_69:
	add.f32 	%f265, %f394, %f395;
	add.f32 	%f266, %f396, %f397;
	add.f32 	%f252, %f265, %f266;
	mov.b32 	%r138, 1;
	mov.b32 	%r151, 31;
	mov.b32 	%r152, -1;
	// begin inline asm
	{  .reg .f32 r0;  .reg .pred p;  shfl.sync.down.b32 r0|p, %f252, %r138, %r151, %r152;  @p add.f32 r0, r0, %f252;  mov.f32 %f250, r0;}
	// end inline asm
	mov.b32 	%r141, 2;
	// begin inline asm
	{  .reg .f32 r0;  .reg .pred p;  shfl.sync.down.b32 r0|p, %f250, %r141, %r151, %r152;  @p add.f32 r0, r0, %f250;  mov.f32 %f253, r0;}
	// end inline asm
	mov.b32 	%r144, 4;
	// begin inline asm
	{  .reg .f32 r0;  .reg .pred p;  shfl.sync.down.b32 r0|p, %f253, %r144, %r151, %r152;  @p add.f32 r0, r0, %f253;  mov.f32 %f256, r0;}
	// end inline asm
	mov.b32 	%r147, 8;
	// begin inline asm
	{  .reg .f32 r0;  .reg .pred p;  shfl.sync.down.b32 r0|p, %f256, %r147, %r151, %r152;  @p add.f32 r0, r0, %f256;  mov.f32 %f259, r0;}
	// end inline asm
	mov.b32 	%r150, 16;
	// begin inline asm
	{  .reg .f32 r0;  .reg .pred p;  shfl.sync.down.b32 r0|p, %f259, %r150, %r151, %r152;  @p add.f32 r0, r0, %f259;  mov.f32 %f398, r0;}
	// end inline asm
	@%p32 bra 	$L__BB0_71;
	st.shared.f32 	[%r4], %f398;
$L__BB0_71:
	bar.sync 	0;
	@%p33 bra 	$L__BB0_73;
	ld.shared.f32 	%f267, [_ZZ10GetStatsV2IffEvPKT_T0_RS3_S4_iiE12temp_storage+12];
	add.f32 	%f268, %f398, %f267;
	ld.shared.f32 	%f269, [_ZZ10GetStatsV2IffEvPKT_T0_RS3_S4_iiE12temp_storage+16];
	add.f32 	%f270, %f268, %f269;
	ld.shared.f32 	%f271, [_ZZ10GetStatsV2IffEvPKT_T0_RS3_S4_iiE12temp_storage+20];
	add.f32 	%f272, %f270, %f271;
	ld.shared.f32 	%f273, [_ZZ10GetStatsV2IffEvPKT_T0_RS3_S4_iiE12temp_storage+24];
	add.f32 	%f274, %f272, %f273;
	ld.shared.f32 	%f275, [_ZZ10GetStatsV2IffEvPKT_T0_RS3_S4_iiE12temp_storage+28];
	add.f32 	%f276, %f274, %f275;
	ld.shared.f32 	%f277, [_ZZ10GetStatsV2IffEvPKT_T0_RS3_S4_iiE12temp_storage+32];
	add.f32 	%f278, %f276, %f277;
	ld.shared.f32 	%f279, [_ZZ10GetStatsV2IffEvPKT_T0_RS3_S4_iiE12temp_storage+36];
	add.f32 	%f398, %f278, %f279;
$L__BB0_73:
	add.f32 	%f399, %f55, %f398;
	add.s32 	%r190, %r190, 512;
	add.s32 	%r189, %r189, 2;
	setp.ne.s32 	%p40, %r189, %r8;
	@%p40 bra 	$L__BB0_49;
$L__BB0_74:
	setp.eq.s32 	%p41, %r7, 0;
	@%p41 bra 	$L__BB0_88;
	shl.b32 	%r36, %r190, 2;
	setp.ge.s32 	%p42, %r36, %r47;
	mul.wide.u32 	%rd49, %r36, 4;
	add.s64 	%rd12, %rd8, %rd49;
	mov.f32 	%f401, 0f00000000;
	@%p42 bra 	$L__BB0_77;
	ld.global.nc.f32 	%f281, [%rd12];
	sub.f32 	%f282, %f281, %f42;
	mul.f32 	%f401, %f282, %f282;
$L__BB0_77:
	add.s32 	%r153, %r36, 1;
	setp.ge.s32 	%p43, %r153, %r47;
	mov.f32 	%f402, 0f00000000;
	@%p43 bra 	$L__BB0_79;
	ld.global.nc.f32 	%f284, [%rd12+4];
	sub.f32 	%f285, %f284, %f42;
	mul.f32 	%f402, %f285, %f285;
$L__BB0_79:
	add.s32 	%r154, %r36, 2;
	setp.ge.s32 	%p44, %r154, %r47;
	mov.f32 	%f403, 0f00000000;
	@%p44 bra 	$L__BB0_81;
	ld.global.nc.f32 	%f287, [%rd12+8];
	sub.f32 	%f288, %f287, %f42;
	mul.f32 	%f403, %f288, %f288;
$L__BB0_81:
	add.s32 	%r155, %r36, 3;
	setp.ge.s32 	%p45, %r155, %r47;
	mov.f32 	%f404, 0f00000000;
	@%p45 bra 	$L__BB0_83;
	ld.global.nc.f32 	%f290, [%rd12+12];
	sub.f32 	%f291, %f290, %f42;
	mul.f32 	%f404, %f291, %f291;
$L__BB0_83:
	setp.ne.s32 	%p46, %r118, 0;
	add.f32 	%f307, %f401, %f402;
	add.f32 	%f308, %f403, %f404;
	add.f32 	%f294, %f307, %f308;
	mov.b32 	%r156, 1;
	mov.b32 	%r169, 31;
	mov.b32 	%r170, -1;
	// begin inline asm
	{  .reg .f32 r0;  .reg .pred p;  shfl.sync.down.b32 r0|p, %f294, %r156, %r169, %r170;  @p add.f32 r0, r0, %f294;  mov.f32 %f292, r0;}
	// end inline asm
	mov.b32 	%r159, 2;
	// begin inline asm
	{  .reg .f32 r0;  .reg .pred p;  shfl.sync.down.b32 r0|p, %f292, %r159, %r169, %r170;  @p add.f32 r0, r0, %f292;  mov.f32 %f295, r0;}
	// end inline asm
	mov.b32 	%r162, 4;
	// begin inline asm
	{  .reg .f32 r0;  .reg .pred p;  shfl.sync.down.b32 r0|p, %f295, %r162, %r169, %r170;  @p add.f32 r0, r0, %f295;  mov.f32 %f298, r0;}
	// end inline asm
	mov.b32 	%r165, 8;
	// begin inline asm
	{  .reg .f32 r0;  .reg .pred p;  shfl.sync.down.b32 r0|p, %f298, %r165, %r169, %r170;  @p add.f32 r0, r0, %f298;  mov.f32 %f301, r0;}
	// end inline asm
	mov.b32 	%r168, 16;
	// begin inline asm
	{  .reg .f32 r0;  .reg .pred p;  shfl.sync.down.b32 r0|p, %f301, %r168, %r169, %r170;  @p add.f32 r0, r0, %f301;  mov.f32 %f405, r0;}
	// end inline asm
	@%p46 bra 	$L__BB0_85;
	st.shared.f32 	[%r4], %f405;
$L__BB0_85:
	setp.ne.s32 	%p47, %r1, 0;
	bar.sync 	0;
	@%p47 bra 	$L__BB0_87;
	ld.shared.f32 	%f309, [_ZZ10GetStatsV2IffEvPKT_T0_RS3_S4_iiE12temp_storage+12];
	add.f32 	%f310, %f405, %f309;
	ld.shared.f32 	%f311, [_ZZ10GetStatsV2IffEvPKT_T0_RS3_S4_iiE12temp_storage+16];
	add.f32 	%f312, %f310, %f311;
	ld.shared.f32 	%f313, [_ZZ10GetStatsV2IffEvPKT_T0_RS3_S4_iiE12temp_storage+20];
	add.f32 	%f314, %f312, %f313;
	ld.shared.f32 	%f315, [_ZZ10GetStatsV2IffEvPKT_T0_RS3_S4_iiE12temp_storage+24];
	add.f32 	%f316, %f314, %f315;
	ld.shared.f32 	%f317, [_ZZ10GetStatsV2IffEvPKT_T0_RS3_S4_iiE12temp_storage+28];
	add.f32 	%f318, %f316, %f317;
	ld.shared.f32 	%f319, [_ZZ10GetStatsV2IffEvPKT_T0_RS3_S4_iiE12temp_storage+32];
	add.f32 	%f320, %f318, %f319;
	ld.shared.f32 	%f321, [_ZZ10GetStatsV2IffEvPKT_T0_RS3_S4_iiE12temp_storage+36];
	add.f32 	%f405, %f320, %f321;
$L__BB0_87:
	add.f32 	%f399, %f399, %f405;
$L__BB0_88:
	setp.ne.s32 	%p48, %r1, 0;
	@%p48 bra 	$L__BB0_90;
	st.shared.f32 	[_ZZ10GetStatsV2IffEvPKT_T0_RS3_S4_iiE12temp_storage], %f399;
$L__BB0_90:
	ld.param.f32 	%f368, [_Z15LayerNormKernelIffEvPKT_PKT0_S5_S3_PS0_PS3_S7_ii_param_3];
	setp.ge.s32 	%p49, %r1, %r47;
	bar.sync 	0;
	ld.shared.f32 	%f322, [_ZZ10GetStatsV2IffEvPKT_T0_RS3_S4_iiE12temp_storage];
	div.rn.f32 	%f323, %f322, %f1;
	add.f32 	%f324, %f368, %f323;
	rsqrt.approx.f32 	%f83, %f324;
	@%p49 bra 	$L__BB0_97;
	and.b32  	%r37, %r6, 3;
	setp.eq.s32 	%p50, %r37, 3;
	mov.u32 	%r191, %r1;
	@%p50 bra 	$L__BB0_95;
	add.s32 	%r191, %r1, %r2;
	setp.eq.s32 	%p51, %r37, 0;
	add.s32 	%r171, %r1, %r11;
	shl.b32 	%r172, %r1, 2;
	cvt.u64.u32 	%rd50, %r172;
	add.s64 	%rd13, %rd8, %rd50;
	ld.global.nc.f32 	%f325, [%rd13];
	sub.f32 	%f326, %f325, %f42;
	mul.f32 	%f327, %f83, %f326;
	ld.global.nc.f32 	%f328, [%rd5];
	ld.global.nc.f32 	%f329, [%rd6];
	fma.rn.f32 	%f330, %f328, %f327, %f329;
	mul.wide.s32 	%rd51, %r171, 4;
	add.s64 	%rd14, %rd2, %rd51;
	st.global.f32 	[%rd14], %f330;
	add.s64 	%rd15, %rd1, %rd51;
	st.global.f32 	[%rd15], %f326;
	@%p51 bra 	$L__BB0_95;
	add.s32 	%r173, %r1, %r2;
	add.s32 	%r191, %r173, %r2;
	and.b32  	%r174, %r6, 3;
	setp.eq.s32 	%p52, %r174, 1;
	shl.b32 	%r40, %r2, 2;
	cvt.u64.u32 	%rd52, %r40;
	add.s64 	%rd16, %rd13, %rd52;
	ld.global.nc.f32 	%f331, [%rd16];
	sub.f32 	%f332, %f331, %f42;
	mul.f32 	%f333, %f83, %f332;
	ld.global.nc.f32 	%f334, [%rd7];
	mul.wide.s32 	%rd53, %r2, 4;
	add.s64 	%rd17, %rd6, %rd53;
	ld.global.nc.f32 	%f335, [%rd17];
	fma.rn.f32 	%f336, %f334, %f333, %f335;
	add.s64 	%rd18, %rd14, %rd52;
	st.global.f32 	[%rd18], %f336;
	add.s64 	%rd19, %rd15, %rd52;
	st.global.f32 	[%rd19], %f332;
	@%p52 bra 	$L__BB0_95;
	add.s32 	%r175, %r1, %r2;
	add.s32 	%r176, %r175, %r2;
	add.s32 	%r191, %r176, %r2;
	cvt.u64.u32 	%rd54, %r40;
	add.s64 	%rd55, %rd16, %rd54;
	ld.global.nc.f32 	%f337, [%rd55];
	sub.f32 	%f338, %f337, %f42;
	mul.f32 	%f339, %f83, %f338;
	mul.wide.s32 	%rd56, %r2, 4;
	add.s64 	%rd57, %rd7, %rd56;
	ld.global.nc.f32 	%f340, [%rd57];
	add.s64 	%rd58, %rd17, %rd56;
	ld.global.nc.f32 	%f341, [%rd58];
	fma.rn.f32 	%f342, %f340, %f339, %f341;
	add.s64 	%rd59, %rd18, %rd54;
	st.global.f32 	[%rd59], %f342;
	add.s64 	%rd60, %rd19, %rd54;
	st.global.f32 	[%rd60], %f338;
$L__BB0_95:
	setp.lt.u32 	%p53, %r6, 3;
	@%p53 bra 	$L__BB0_97;
$L__BB0_96:
	add.s32 	%r177, %r191, %r11;
	mul.wide.s32 	%rd61, %r191, 4;
	add.s64 	%rd62, %rd8, %rd61;
	ld.global.nc.f32 	%f343, [%rd62];
	sub.f32 	%f344, %f343, %f42;
	mul.f32 	%f345, %f83, %f344;
	mul.wide.u32 	%rd63, %r191, 4;
	add.s64 	%rd64, %rd4, %rd63;
	ld.global.nc.f32 	%f346, [%rd64];
	add.s64 	%rd65, %rd3, %rd63;
	ld.global.nc.f32 	%f347, [%rd65];
	fma.rn.f32 	%f348, %f346, %f345, %f347;
	mul.wide.s32 	%rd66, %r177, 4;
	add.s64 	%rd67, %rd2, %rd66;
	st.global.f32 	[%rd67], %f348;
	add.s64 	%rd68, %rd1, %rd66;
	st.global.f32 	[%rd68], %f344;
	add.s32 	%r178, %r191, %r2;
	shl.b32 	%r179, %r2, 2;
	cvt.u64.u32 	%rd69, %r179;
	add.s64 	%rd70, %rd62, %rd69;
	ld.global.nc.f32 	%f349, [%rd70];
	sub.f32 	%f350, %f349, %f42;
	mul.f32 	%f351, %f83, %f350;
	mul.wide.u32 	%rd71, %r178, 4;
	add.s64 	%rd72, %rd4, %rd71;
	ld.global.nc.f32 	%f352, [%rd72];
	add.s64 	%rd73, %rd3, %rd71;
	ld.global.nc.f32 	%f353, [%rd73];
	fma.rn.f32 	%f354, %f352, %f351, %f353;
	add.s64 	%rd74, %rd67, %rd69;
	st.global.f32 	[%rd74], %f354;
	add.s64 	%rd75, %rd68, %rd69;
	st.global.f32 	[%rd75], %f350;
	add.s32 	%r180, %r178, %r2;
	add.s64 	%rd76, %rd70, %rd69;
	ld.global.nc.f32 	%f355, [%rd76];
	sub.f32 	%f356, %f355, %f42;
	mul.f32 	%f357, %f83, %f356;
	mul.wide.u32 	%rd77, %r180, 4;
	add.s64 	%rd78, %rd4, %rd77;
	ld.global.nc.f32 	%f358, [%rd78];
	add.s64 	%rd79, %rd3, %rd77;
	ld.global.nc.f32 	%f359, [%rd79];
	fma.rn.f32 	%f360, %f358, %f357, %f359;
	add.s64 	%rd80, %rd74, %rd69;
	st.global.f32 	[%rd80], %f360;
	add.s64 	%rd81, %rd75, %rd69;
	st.global.f32 	[%rd81], %f356;
	add.s32 	%r181, %r180, %r2;
	add.s64 	%rd82, %rd76, %rd69;
	ld.global.nc.f32 	%f361, [%rd82];
	sub.f32 	%f362, %f361, %f42;
	mul.f32 	%f363, %f83, %f362;
	mul.wide.u32 	%rd83, %r181, 4;
	add.s64 	%rd84, %rd4, %rd83;
	ld.global.nc.f32 	%f364, [%rd84];
	add.s64 	%rd85, %rd3, %rd83;
	ld.global.nc.f32 	%f365, [%rd85];
	fma.rn.f32 	%f366, %f364, %f363, %f365;
	add.s64 	%rd86, %rd80, %rd69;
	st.global.f32 	[%rd86], %f366;
	add.s64 	%rd87, %rd81, %rd69;
	st.global.f32 	[%rd87], %f362;
	add.s32 	%r191, %r181, %r2;
	setp.lt.s32 	%p54, %r191, %r47;
	@%p54 bra 	$L__BB0_96;
$L__BB0_97:
	ld.param.u64 	%rd92, [_Z15LayerNormKernelIffEvPKT_PKT0_S5_S3_PS0_PS3_S7_ii_param_5];
	rcp.rn.f32 	%f367, %f83;
	cvta.to.global.u64 	%rd88, %rd92;
	mul.wide.u32 	%rd89, %r183, 4;
	add.s64 	%rd90, %rd88, %rd89;
	st.global.f32 	[%rd90], %f367;
	mov.u32 	%r182, %nctaid.x;
	add.s32 	%r183, %r183, %r182;
	setp.lt.s32 	%p55, %r183, %r46;
	@%p55 bra 	$L__BB0_2;
$L__BB0_98:
	ret;

}
	// .globl	_Z17InitGradBetaGammaIfEvPT_S1_i
.visible .entry _Z17InitGradBetaGammaIfEvPT_S1_i(
	.param .u64 .ptr .align 1 _Z17InitGradBetaGammaIfEvPT_S1_i_param_0,
	.param .u64 .ptr .align 1 _Z17InitGradBetaGammaIfEvPT_S1_i_param_1,
	.param .u32 _Z17InitGradBetaGammaIfEvPT_S1_i_param_2
)
{
	.reg .pred 	%p<2>;
	.reg .b32 	%r<7>;
	.reg .b64 	%rd<8>;

	ld.param.u64 	%rd1, [_Z17InitGradBetaGammaIfEvPT_S1_i_param_0];
	ld.param.u64 	%rd2, [_Z17InitGradBetaGammaIfEvPT_S1_i_param_1];
	ld.param.u32 	%r2, [_Z17InitGradBetaGammaIfEvPT_S1_i_param_2];
	mov.u32 	%r3, %tid.x;
	mov.u32 	%r4, %ctaid.x;
	mov.u32 	%r5, %ntid.x;
	mad.lo.s32 	%r1, %r4, %r5, %r3;
	setp.ge.s32 	%p1, %r1, %r2;
	@%p1 bra 	$L__BB1_2;
	cvta.to.global.u64 	%rd3, %rd1;
	cvta.to.global.u64 	%rd4, %rd2;
	mul.wide.s32 	%rd5, %r1, 4;
	add.s64 	%rd6, %rd3, %rd5;
	mov.b32 	%r6, 0;
	st.global.u32 	[%rd6], %r6;
	add.s64 	%rd7, %rd4, %rd5;
	st.global.u32 	[%rd7], %r6;
$L__BB1_2:
	ret;

}
	// .globl	_Z22LayerNormGradBetaGammaIffEvPKT_PKT0_S5_PS3_S6_ii
.visible .entry _Z22LayerNormGradBetaGammaIffEvPKT_PKT0_S5_PS3_S6_ii(
	.param .u64 .ptr .align 1 _Z22LayerNormGradBetaGammaIffEvPKT_PKT0_S5_PS3_S6_ii_param_0,
	.param .u64 .ptr .align 1 _Z22LayerNormGradBetaGammaIffEvPKT_PKT0_S5_PS3_S6_ii_param_1,
	.param .u64 .ptr .align 1 _Z22LayerNormGradBetaGammaIffEvPKT_PKT0_S5_PS3_S6_ii_param_2,
	.param .u64 .ptr .align 1 _Z22LayerNormGradBetaGammaIffEvPKT_PKT0_S5_PS3_S6_ii_param_3,
	.param .u64 .ptr .align 1 _Z22LayerNormGradBetaGammaIffEvPKT_PKT0_S5_PS3_S6_ii_param_4,
	.param .u32 _Z22LayerNormGradBetaGammaIffEvPKT_PKT0_S5_PS3_S6_ii_param_5,
	.param .u32 _Z22LayerNormGradBetaGammaIffEvPKT_PKT0_S5_PS3_S6_ii_param_6
)
{
	.reg .pred 	%p<10>;
	.reg .b32 	%r<33>;
	.reg .b32 	%f<44>;
	.reg .b64 	%rd<53>;

	ld.param.u64 	%rd15, [_Z22LayerNormGradBetaGammaIffEvPKT_PKT0_S5_PS3_S6_ii_param_0];
	ld.param.u64 	%rd16, [_Z22LayerNormGradBetaGammaIffEvPKT_PKT0_S5_PS3_S6_ii_param_1];
	ld.param.u64 	%rd14, [_Z22LayerNormGradBetaGammaIffEvPKT_PKT0_S5_PS3_S6_ii_param_2];
	ld.param.u64 	%rd17, [_Z22LayerNormGradBetaGammaIffEvPKT_PKT0_S5_PS3_S6_ii_param_3];
	ld.param.u64 	%rd18, [_Z22LayerNormGradBetaGammaIffEvPKT_PKT0_S5_PS3_S6_ii_param_4];
	ld.param.u32 	%r17, [_Z22LayerNormGradBetaGammaIffEvPKT_PKT0_S5_PS3_S6_ii_param_5];
	ld.param.u32 	%r18, [_Z22LayerNormGradBetaGammaIffEvPKT_PKT0_S5_PS3_S6_ii_param_6];
	cvta.to.global.u64 	%rd1, %rd18;
	cvta.to.global.u64 	%rd2, %rd17;
	cvta.to.global.u64 	%rd3, %rd16;
	cvta.to.global.u64 	%rd4, %rd15;
	mov.u32 	%r1, %tid.x;
	mov.u32 	%r2, %ntid.x;
	mov.u32 	%r30, %ctaid.x;
	setp.ge.s32 	%p1, %r30, %r17;
	@%p1 bra 	$L__BB2_10;
	add.s32 	%r4, %r1, %r2;
	max.s32 	%r19, %r18, %r4;
	setp.lt.s32 	%p2, %r4, %r18;
	selp.u32 	%r20, 1, 0, %p2;
	add.s32 	%r21, %r4, %r20;
	sub.s32 	%r22, %r19, %r21;
	div.u32 	%r23, %r22, %r2;
	add.s32 	%r5, %r23, %r20;
	and.b32  	%r6, %r5, 3;
	mul.wide.u32 	%rd19, %r1, 4;
	add.s64 	%rd5, %rd2, %rd19;
	add.s64 	%rd6, %rd1, %rd19;
	mul.wide.s32 	%rd20, %r2, 4;
	add.s64 	%rd7, %rd5, %rd20;
	add.s64 	%rd8, %rd6, %rd20;
	add.s32 	%r7, %r4, %r2;
	mov.u32 	%r8, %nctaid.x;
	cvta.to.global.u64 	%rd9, %rd14;
$L__BB2_2:
	setp.ge.s32 	%p3, %r1, %r18;
	@%p3 bra 	$L__BB2_9;
	setp.eq.s32 	%p4, %r6, 3;
	mul.lo.s32 	%r10, %r30, %r18;
	mul.wide.u32 	%rd21, %r30, 4;
	add.s64 	%rd22, %rd9, %rd21;
	ld.global.nc.f32 	%f1, [%rd22];
	mov.u32 	%r31, %r1;
	@%p4 bra 	$L__BB2_7;
	setp.eq.s32 	%p5, %r6, 0;
	add.s32 	%r24, %r1, %r10;
	mul.wide.s32 	%rd23, %r24, 4;
	add.s64 	%rd10, %rd4, %rd23;
	ld.global.nc.f32 	%f2, [%rd10];
	add.s64 	%rd11, %rd3, %rd23;
	ld.global.nc.f32 	%f3, [%rd11];
	mul.f32 	%f4, %f2, %f3;
	div.rn.f32 	%f5, %f4, %f1;
	atom.global.add.f32 	%f6, [%rd5], %f5;
	atom.global.add.f32 	%f7, [%rd6], %f2;
	mov.u32 	%r31, %r4;
	@%p5 bra 	$L__BB2_7;
	setp.eq.s32 	%p6, %r6, 1;
	shl.b32 	%r11, %r2, 2;
	cvt.u64.u32 	%rd24, %r11;
	add.s64 	%rd12, %rd10, %rd24;
	ld.global.nc.f32 	%f8, [%rd12];
	add.s64 	%rd13, %rd11, %rd24;
	ld.global.nc.f32 	%f9, [%rd13];
	mul.f32 	%f10, %f8, %f9;
	div.rn.f32 	%f11, %f10, %f1;
	atom.global.add.f32 	%f12, [%rd7], %f11;
	atom.global.add.f32 	%f13, [%rd8], %f8;
	mov.u32 	%r31, %r7;
	@%p6 bra 	$L__BB2_7;
	add.s32 	%r31, %r7, %r2;
	add.s64 	%rd26, %rd12, %rd24;
	ld.global.nc.f32 	%f14, [%rd26];
	add.s64 	%rd27, %rd13, %rd24;
	ld.global.nc.f32 	%f15, [%rd27];
	mul.f32 	%f16, %f14, %f15;
	div.rn.f32 	%f17, %f16, %f1;
	mul.wide.s32 	%rd28, %r2, 4;
	add.s64 	%rd29, %rd7, %rd28;
	atom.global.add.f32 	%f18, [%rd29], %f17;
	add.s64 	%rd30, %rd8, %rd28;
	atom.global.add.f32 	%f19, [%rd30], %f14;
$L__BB2_7:
	setp.lt.u32 	%p7, %r5, 3;
	@%p7 bra 	$L__BB2_9;
$L__BB2_8:
	add.s32 	%r25, %r31, %r10;
	mul.wide.s32 	%rd31, %r25, 4;
	add.s64 	%rd32, %rd4, %rd31;
	ld.global.nc.f32 	%f20, [%rd32];
	mul.wide.u32 	%rd33, %r31, 4;
	add.s64 	%rd34, %rd2, %rd33;
	add.s64 	%rd35, %rd3, %rd31;
	ld.global.nc.f32 	%f21, [%rd35];
	mul.f32 	%f22, %f20, %f21;
	div.rn.f32 	%f23, %f22, %f1;
	atom.global.add.f32 	%f24, [%rd34], %f23;
	add.s64 	%rd36, %rd1, %rd33;
	atom.global.add.f32 	%f25, [%rd36], %f20;
	add.s32 	%r26, %r31, %r2;
	shl.b32 	%r27, %r2, 2;
	cvt.u64.u32 	%rd37, %r27;
	add.s64 	%rd38, %rd32, %rd37;
	ld.global.nc.f32 	%f26, [%rd38];
	mul.wide.u32 	%rd39, %r26, 4;
	add.s64 	%rd40, %rd2, %rd39;
	add.s64 	%rd41, %rd35, %rd37;
	ld.global.nc.f32 	%f27, [%rd41];
	mul.f32 	%f28, %f26, %f27;
	div.rn.f32 	%f29, %f28, %f1;
	atom.global.add.f32 	%f30, [%rd40], %f29;
	add.s64 	%rd42, %rd1, %rd39;
	atom.global.add.f32 	%f31, [%rd42], %f26;
	add.s32 	%r28, %r26, %r2;
	add.s64 	%rd43, %rd38, %rd37;
	ld.global.nc.f32 	%f32, [%rd43];
	mul.wide.u32 	%rd44, %r28, 4;
	add.s64 	%rd45, %rd2, %rd44;
	add.s64 	%rd46, %rd41, %rd37;
	ld.global.nc.f32 	%f33, [%rd46];
	mul.f32 	%f34, %f32, %f33;
	div.rn.f32 	%f35, %f34, %f1;
	atom.global.add.f32 	%f36, [%rd45], %f35;
	add.s64 	%rd47, %rd1, %rd44;
	atom.global.add.f32 	%f37, [%rd47], %f32;
	add.s32 	%r29, %r28, %r2;
	add.s64 	%rd48, %rd43, %rd37;
	ld.global.nc.f32 	%f38, [%rd48];
	mul.wide.u32 	%rd49, %r29, 4;
	add.s64 	%rd50, %rd2, %rd49;
	add.s64 	%rd51, %rd46, %rd37;
	ld.global.nc.f32 	%f39, [%rd51];
	mul.f32 	%f40, %f38, %f39;
	div.rn.f32 	%f41, %f40, %f1;
	atom.global.add.f32 	%f42, [%rd50], %f41;
	add.s64 	%rd52, %rd1, %rd49;
	atom.global.add.f32 	%f43, [%rd52], %f38;
	add.s32 	%r31, %r29, %r2;
	setp.lt.s32 	%p8, %r31, %r18;
	@%p8 bra 	$L__BB2_8;
$L__BB2_9:
	add.s32 	%r30, %r30, %r8;
	setp.lt.s32 	%p9, %r30, %r17;
	@%p9 bra 	$L__BB2_2;
$L__BB2_10:
	ret;

}
	// .globl	_Z18LayerNormGradInputIffEvPKT_PKT0_S5_S5_PS0_ii
.visible .entry _Z18LayerNormGradInputIffEvPKT_PKT0_S5_S5_PS0_ii(
	.param .u64 .ptr .align 1 _Z18LayerNormGradInputIffEvPKT_PKT0_S5_S5_PS0_ii_param_0,
	.param .u64 .ptr .align 1 _Z18LayerNormGradInputIffEvPKT_PKT0_S5_S5_PS0_ii_param_1,
	.param .u64 .ptr .align 1 _Z18LayerNormGradInputIffEvPKT_PKT0_S5_S5_PS0_ii_param_2,
	.param .u64 .ptr .align 1 _Z18LayerNormGradInputIffEvPKT_PKT0_S5_S5_PS0_ii_param_3,
	.param .u64 .ptr .align 1 _Z18LayerNormGradInputIffEvPKT_PKT0_S5_S5_PS0_ii_param_4,
	.param .u32 _Z18LayerNormGradInputIffEvPKT_PKT0_S5_S5_PS0_ii_param_5,
	.param .u32 _Z18LayerNormGradInputIffEvPKT_PKT0_S5_S5_PS0_ii_param_6
)
{
	.reg .pred 	%p<72>;
	.reg .b32 	%r<153>;
	.reg .b32 	%f<216>;
	.reg .b64 	%rd<73>;
	.reg .b64 	%fd<141>;
	// demoted variable
	.shared .align 4 .b8 _ZZ18LayerNormGradInputIffEvPKT_PKT0_S5_S5_PS0_iiE12temp_storage[44];
	ld.param.u64 	%rd24, [_Z18LayerNormGradInputIffEvPKT_PKT0_S5_S5_PS0_ii_param_0];
	ld.param.u64 	%rd25, [_Z18LayerNormGradInputIffEvPKT_PKT0_S5_S5_PS0_ii_param_1];
	ld.param.u64 	%rd26, [_Z18LayerNormGradInputIffEvPKT_PKT0_S5_S5_PS0_ii_param_2];
	ld.param.u64 	%rd23, [_Z18LayerNormGradInputIffEvPKT_PKT0_S5_S5_PS0_ii_param_3];
	ld.param.u64 	%rd27, [_Z18LayerNormGradInputIffEvPKT_PKT0_S5_S5_PS0_ii_param_4];
	ld.param.u32 	%r44, [_Z18LayerNormGradInputIffEvPKT_PKT0_S5_S5_PS0_ii_param_5];
	ld.param.u32 	%r45, [_Z18LayerNormGradInputIffEvPKT_PKT0_S5_S5_PS0_ii_param_6];
	cvta.to.global.u64 	%rd1, %rd27;
	cvta.to.global.u64 	%rd2, %rd26;
	cvta.to.global.u64 	%rd3, %rd25;
	cvta.to.global.u64 	%rd4, %rd24;
	mov.u32 	%r1, %tid.x;
	mov.u32 	%r2, %ntid.x;
	mov.u32 	%r145, %ctaid.x;
	setp.ge.s32 	%p2, %r145, %r44;
	@%p2 bra 	$L__BB3_64;
	add.s32 	%r46, %r45, 1023;
	shr.s32 	%r47, %r46, 31;
	shr.u32 	%r48, %r47, 22;
	add.s32 	%r49, %r46, %r48;
	shr.s32 	%r50, %r49, 10;
	mov.f64 	%fd32, 0dC008000000000000;
	{
	.reg .b32 %temp; 
	mov.b64 	{%temp, %r4}, %fd32;
	}
	and.b32  	%r5, %r4, 2146435072;
	setp.eq.s32 	%p3, %r5, 1073741824;
	setp.lt.s32 	%p4, %r4, 0;
	selp.b32 	%r6, 0, 2146435072, %p4;
	and.b32  	%r51, %r4, 2147483647;
	setp.ne.s32 	%p5, %r51, 1071644672;
	and.pred  	%p1, %p3, %p5;
	or.b32  	%r7, %r6, -2147483648;
	shr.u32 	%r52, %r1, 3;
	and.b32  	%r53, %r52, 124;
	mov.u32 	%r54, _ZZ18LayerNormGradInputIffEvPKT_PKT0_S5_S5_PS0_iiE12temp_storage;
	add.s32 	%r55, %r54, %r53;
	add.s32 	%r8, %r55, 8;
	cvt.rn.f64.s32 	%fd1, %r45;
	mov.f64 	%fd33, 0d4000000000000000;
	div.rn.f64 	%fd2, %fd33, %fd1;
	rcp.rn.f64 	%fd34, %fd1;
	cvt.rn.f32.f64 	%f1, %fd34;
	max.s32 	%r9, %r50, 1;
	add.s32 	%r10, %r1, %r2;
	max.s32 	%r56, %r45, %r10;
	setp.lt.s32 	%p6, %r10, %r45;
	selp.u32 	%r57, 1, 0, %p6;
	add.s32 	%r58, %r10, %r57;
	sub.s32 	%r59, %r56, %r58;
	div.u32 	%r60, %r59, %r2;
	add.s32 	%r11, %r60, %r57;
	and.b32  	%r12, %r11, 3;
	mul.wide.u32 	%rd28, %r1, 4;
	add.s64 	%rd5, %rd3, %rd28;
	mul.wide.s32 	%rd29, %r2, 4;
	add.s64 	%rd6, %rd5, %rd29;
	add.s32 	%r13, %r10, %r2;
	shl.b32 	%r14, %r1, 2;
	cvta.to.global.u64 	%rd7, %rd23;
$L__BB3_2:
	setp.lt.s32 	%p7, %r45, 1;
	mul.wide.u32 	%rd30, %r145, 4;
	add.s64 	%rd8, %rd7, %rd30;
	mov.f32 	%f208, 0f00000000;
	@%p7 bra 	$L__BB3_37;
	mul.wide.u32 	%rd31, %r1, 16;
	add.s64 	%rd32, %rd31, %rd3;
	add.s64 	%rd72, %rd32, 8;
	neg.s32 	%r148, %r9;
	add.s32 	%r147, %r14, 1;
	// begin inline asm
	mov.u32 %r61, %laneid;
	// end inline asm
	mad.lo.s32 	%r146, %r145, %r45, %r14;
	mov.f32 	%f208, 0f00000000;
$L__BB3_4:
	add.s32 	%r62, %r147, -1;
	setp.ge.s32 	%p8, %r62, %r45;
	mov.f32 	%f203, 0f00000000;
	@%p8 bra 	$L__BB3_11;
	setp.lt.s32 	%p9, %r4, 0;
	setp.eq.s32 	%p10, %r5, 1073741824;
	mul.wide.u32 	%rd33, %r146, 4;
	add.s64 	%rd34, %rd4, %rd33;
	ld.global.nc.f32 	%f40, [%rd34];
	ld.global.nc.f32 	%f41, [%rd72+-8];
	mul.f32 	%f42, %f40, %f41;
	add.s64 	%rd35, %rd2, %rd33;
	ld.global.nc.f32 	%f43, [%rd35];
	mul.f32 	%f44, %f42, %f43;
	cvt.f64.f32 	%fd3, %f44;
	ld.global.nc.f32 	%f3, [%rd8];
	cvt.f64.f32 	%fd4, %f3;
	{
	.reg .b32 %temp; 
	mov.b64 	{%temp, %r23}, %fd4;
	}
	abs.f64 	%fd5, %fd4;
	{ // callseq 0, 0
	.param .b64 param0;
	st.param.f64 	[param0], %fd5;
	.param .b64 retval0;
	call.uni (retval0), 
	__internal_accurate_pow, 
	(
	param0
	);
	ld.param.f64 	%fd35, [retval0];
	} // callseq 0
	setp.lt.s32 	%p12, %r23, 0;
	neg.f64 	%fd37, %fd35;
	selp.f64 	%fd38, %fd37, %fd35, %p10;
	selp.f64 	%fd39, %fd38, %fd35, %p12;
	setp.eq.f32 	%p13, %f3, 0f00000000;
	selp.b32 	%r63, %r23, 0, %p10;
	or.b32  	%r64, %r63, 2146435072;
	selp.b32 	%r65, %r64, %r63, %p9;
	mov.b32 	%r66, 0;
	mov.b64 	%fd40, {%r66, %r65};
	selp.f64 	%fd137, %fd40, %fd39, %p13;
	add.f64 	%fd41, %fd4, 0dC008000000000000;
	{
	.reg .b32 %temp; 
	mov.b64 	{%temp, %r67}, %fd41;
	}
	and.b32  	%r68, %r67, 2146435072;
	setp.ne.s32 	%p14, %r68, 2146435072;
	@%p14 bra 	$L__BB3_10;
	setp.num.f32 	%p15, %f3, %f3;
	@%p15 bra 	$L__BB3_8;
	mov.f64 	%fd42, 0dC008000000000000;
	add.rn.f64 	%fd137, %fd4, %fd42;
	bra.uni 	$L__BB3_10;
$L__BB3_8:
	setp.neu.f64 	%p16, %fd5, 0d7FF0000000000000;
	@%p16 bra 	$L__BB3_10;
	selp.b32 	%r69, %r7, %r6, %p1;
	selp.b32 	%r70, %r69, %r6, %p12;
	mov.b32 	%r71, 0;
	mov.b64 	%fd137, {%r71, %r70};
$L__BB3_10:
	setp.eq.f32 	%p18, %f3, 0f3F800000;
	selp.f64 	%fd43, 0d3FF0000000000000, %fd137, %p18;
	mul.f64 	%fd44, %fd3, 0dBFE0000000000000;
	mul.f64 	%fd45, %fd44, %fd43;
	cvt.rn.f32.f64 	%f203, %fd45;
$L__BB3_11:
	setp.ge.s32 	%p19, %r147, %r45;
	mul.wide.u32 	%rd36, %r146, 4;
	add.s64 	%rd11, %rd2, %rd36;
	add.s64 	%rd12, %rd4, %rd36;
	mov.f32 	%f204, 0f00000000;
	@%p19 bra 	$L__BB3_18;
	setp.lt.s32 	%p20, %r4, 0;
	setp.eq.s32 	%p21, %r5, 1073741824;
	ld.global.nc.f32 	%f46, [%rd12+4];
	ld.global.nc.f32 	%f47, [%rd72+-4];
	mul.f32 	%f48, %f46, %f47;
	ld.global.nc.f32 	%f49, [%rd11+4];
	mul.f32 	%f50, %f48, %f49;
	cvt.f64.f32 	%fd10, %f50;
	ld.global.nc.f32 	%f6, [%rd8];
	cvt.f64.f32 	%fd11, %f6;
	{
	.reg .b32 %temp; 
	mov.b64 	{%temp, %r24}, %fd11;
	}
	abs.f64 	%fd12, %fd11;
	{ // callseq 1, 0
	.param .b64 param0;
	st.param.f64 	[param0], %fd12;
	.param .b64 retval0;
	call.uni (retval0), 
	__internal_accurate_pow, 
	(
	param0
	);
	ld.param.f64 	%fd46, [retval0];
	} // callseq 1
	setp.lt.s32 	%p23, %r24, 0;
	neg.f64 	%fd48, %fd46;
	selp.f64 	%fd49, %fd48, %fd46, %p21;
	selp.f64 	%fd50, %fd49, %fd46, %p23;
	setp.eq.f32 	%p24, %f6, 0f00000000;
	selp.b32 	%r72, %r24, 0, %p21;
	or.b32  	%r73, %r72, 2146435072;
	selp.b32 	%r74, %r73, %r72, %p20;
	mov.b32 	%r75, 0;
	mov.b64 	%fd51, {%r75, %r74};
	selp.f64 	%fd138, %fd51, %fd50, %p24;
	add.f64 	%fd52, %fd11, 0dC008000000000000;
	{
	.reg .b32 %temp; 
	mov.b64 	{%temp, %r76}, %fd52;
	}
	and.b32  	%r77, %r76, 2146435072;
	setp.ne.s32 	%p25, %r77, 2146435072;
	@%p25 bra 	$L__BB3_17;
	setp.nan.f32 	%p26, %f6, %f6;
	@%p26 bra 	$L__BB3_16;
	setp.neu.f64 	%p27, %fd12, 0d7FF0000000000000;
	@%p27 bra 	$L__BB3_17;
	selp.b32 	%r78, %r7, %r6, %p1;
	selp.b32 	%r79, %r78, %r6, %p23;
	mov.b32 	%r80, 0;
	mov.b64 	%fd138, {%r80, %r79};
	bra.uni 	$L__BB3_17;
$L__BB3_16:
	mov.f64 	%fd53, 0dC008000000000000;
	add.rn.f64 	%fd138, %fd11, %fd53;
$L__BB3_17:
	setp.eq.f32 	%p29, %f6, 0f3F800000;
	selp.f64 	%fd54, 0d3FF0000000000000, %fd138, %p29;
	mul.f64 	%fd55, %fd10, 0dBFE0000000000000;
	mul.f64 	%fd56, %fd55, %fd54;
	cvt.rn.f32.f64 	%f204, %fd56;
$L__BB3_18:
	add.s32 	%r81, %r147, 1;
	setp.ge.s32 	%p30, %r81, %r45;
	mov.f32 	%f205, 0f00000000;
	@%p30 bra 	$L__BB3_25;
	setp.lt.s32 	%p31, %r4, 0;
	setp.eq.s32 	%p32, %r5, 1073741824;
	ld.global.nc.f32 	%f52, [%rd12+8];
	ld.global.nc.f32 	%f53, [%rd72];
	mul.f32 	%f54, %f52, %f53;
	ld.global.nc.f32 	%f55, [%rd11+8];
	mul.f32 	%f56, %f54, %f55;
	cvt.f64.f32 	%fd17, %f56;
	ld.global.nc.f32 	%f9, [%rd8];
	cvt.f64.f32 	%fd18, %f9;
	{
	.reg .b32 %temp; 
	mov.b64 	{%temp, %r25}, %fd18;
	}
	abs.f64 	%fd19, %fd18;
	{ // callseq 2, 0
	.param .b64 param0;
	st.param.f64 	[param0], %fd19;
	.param .b64 retval0;
	call.uni (retval0), 
	__internal_accurate_pow, 
	(
	param0
	);
	ld.param.f64 	%fd57, [retval0];
	} // callseq 2
	setp.lt.s32 	%p34, %r25, 0;
	neg.f64 	%fd59, %fd57;
	selp.f64 	%fd60, %fd59, %fd57, %p32;
	selp.f64 	%fd61, %fd60, %fd57, %p34;
	setp.eq.f32 	%p35, %f9, 0f00000000;
	selp.b32 	%r82, %r25, 0, %p32;
	or.b32  	%r83, %r82, 2146435072;
	selp.b32 	%r84, %r83, %r82, %p31;
	mov.b32 	%r85, 0;
	mov.b64 	%fd62, {%r85, %r84};
	selp.f64 	%fd139, %fd62, %fd61, %p35;
	add.f64 	%fd63, %fd18, 0dC008000000000000;
	{
	.reg .b32 %temp; 
	mov.b64 	{%temp, %r86}, %fd63;
	}
	and.b32  	%r87, %r86, 2146435072;
	setp.ne.s32 	%p36, %r87, 2146435072;
	@%p36 bra 	$L__BB3_24;
	setp.nan.f32 	%p37, %f9, %f9;
	@%p37 bra 	$L__BB3_23;
	setp.neu.f64 	%p38, %fd19, 0d7FF0000000000000;
	@%p38 bra 	$L__BB3_24;
	selp.b32 	%r88, %r7, %r6, %p1;
	selp.b32 	%r89, %r88, %r6, %p34;
	mov.b32 	%r90, 0;
	mov.b64 	%fd139, {%r90, %r89};
	bra.uni 	$L__BB3_24;
$L__BB3_23:
	mov.f64 	%fd64, 0dC008000000000000;
	add.rn.f64 	%fd139, %fd18, %fd64;
$L__BB3_24:
	setp.eq.f32 	%p40, %f9, 0f3F800000;
	selp.f64 	%fd65, 0d3FF0000000000000, %fd139, %p40;
	mul.f64 	%fd66, %fd17, 0dBFE0000000000000;
	mul.f64 	%fd67, %fd66, %fd65;
	cvt.rn.f32.f64 	%f205, %fd67;
$L__BB3_25:
	add.s32 	%r91, %r147, 2;
	setp.ge.s32 	%p41, %r91, %r45;
	mov.f32 	%f206, 0f00000000;
	@%p41 bra 	$L__BB3_32;
	setp.lt.s32 	%p42, %r4, 0;
	setp.eq.s32 	%p43, %r5, 1073741824;
	ld.global.nc.f32 	%f58, [%rd12+12];
	ld.global.nc.f32 	%f59, [%rd72+4];
	mul.f32 	%f60, %f58, %f59;
	ld.global.nc.f32 	%f61, [%rd11+12];
	mul.f32 	%f62, %f60, %f61;
	cvt.f64.f32 	%fd24, %f62;
	ld.global.nc.f32 	%f12, [%rd8];
	cvt.f64.f32 	%fd25, %f12;
	{
	.reg .b32 %temp; 
	mov.b64 	{%temp, %r26}, %fd25;
	}
	abs.f64 	%fd26, %fd25;
	{ // callseq 3, 0
	.param .b64 param0;
	st.param.f64 	[param0], %fd26;
	.param .b64 retval0;
	call.uni (retval0), 
	__internal_accurate_pow, 
	(
	param0
	);
	ld.param.f64 	%fd68, [retval0];
	} // callseq 3
	setp.lt.s32 	%p45, %r26, 0;
	neg.f64 	%fd70, %fd68;
	selp.f64 	%fd71, %fd70, %fd68, %p43;
	selp.f64 	%fd72, %fd71, %fd68, %p45;
	setp.eq.f32 	%p46, %f12, 0f00000000;
	selp.b32 	%r92, %r26, 0, %p43;
	or.b32  	%r93, %r92, 2146435072;
	selp.b32 	%r94, %r93, %r92, %p42;
	mov.b32 	%r95, 0;
	mov.b64 	%fd73, {%r95, %r94};
	selp.f64 	%fd140, %fd73, %fd72, %p46;
	add.f64 	%fd74, %fd25, 0dC008000000000000;
	{
	.reg .b32 %temp; 
	mov.b64 	{%temp, %r96}, %fd74;
	}
	and.b32  	%r97, %r96, 2146435072;
	setp.ne.s32 	%p47, %r97, 2146435072;
	@%p47 bra 	$L__BB3_31;
	setp.nan.f32 	%p48, %f12, %f12;
	@%p48 bra 	$L__BB3_30;
	setp.neu.f64 	%p49, %fd26, 0d7FF0000000000000;
	@%p49 bra 	$L__BB3_31;
	selp.b32 	%r98, %r7, %r6, %p1;
	selp.b32 	%r99, %r98, %r6, %p45;
	mov.b32 	%r100, 0;
	mov.b64 	%fd140, {%r100, %r99};
	bra.uni 	$L__BB3_31;
$L__BB3_30:
	mov.f64 	%fd75, 0dC008000000000000;
	add.rn.f64 	%fd140, %fd25, %fd75;
$L__BB3_31:
	setp.eq.f32 	%p51, %f12, 0f3F800000;
	selp.f64 	%fd76, 0d3FF0000000000000, %fd140, %p51;
	mul.f64 	%fd77, %fd24, 0dBFE0000000000000;
	mul.f64 	%fd78, %fd77, %fd76;
	cvt.rn.f32.f64 	%f206, %fd78;
$L__BB3_32:
	setp.ne.s32 	%p52, %r61, 0;
	add.f32 	%f78, %f203, %f204;
	add.f32 	%f79, %f205, %f206;
	add.f32 	%f65, %f78, %f79;
	mov.b32 	%r101, 1;
	mov.b32 	%r114, 31;
	mov.b32 	%r115, -1;
	// begin inline asm
	{  .reg .f32 r0;  .reg .pred p;  shfl.sync.down.b32 r0|p, %f65, %r101, %r114, %r115;  @p add.f32 r0, r0, %f65;  mov.f32 %f63, r0;}
	// end inline asm
	mov.b32 	%r104, 2;
	// begin inline asm
	{  .reg .f32 r0;  .reg .pred p;  shfl.sync.down.b32 r0|p, %f63, %r104, %r114, %r115;  @p add.f32 r0, r0, %f63;  mov.f32 %f66, r0;}
	// end inline asm
	mov.b32 	%r107, 4;
	// begin inline asm
	{  .reg .f32 r0;  .reg .pred p;  shfl.sync.down.b32 r0|p, %f66, %r107, %r114, %r115;  @p add.f32 r0, r0, %f66;  mov.f32 %f69, r0;}
	// end inline asm
	mov.b32 	%r110, 8;
	// begin inline asm
	{  .reg .f32 r0;  .reg .pred p;  shfl.sync.down.b32 r0|p, %f69, %r110, %r114, %r115;  @p add.f32 r0, r0, %f69;  mov.f32 %f72, r0;}
	// end inline asm
	mov.b32 	%r113, 16;
	// begin inline asm
	{  .reg .f32 r0;  .reg .pred p;  shfl.sync.down.b32 r0|p, %f72, %r113, %r114, %r115;  @p add.f32 r0, r0, %f72;  mov.f32 %f207, r0;}
	// end inline asm
	@%p52 bra 	$L__BB3_34;
	st.shared.f32 	[%r8], %f207;
$L__BB3_34:
	setp.ne.s32 	%p53, %r1, 0;
	bar.sync 	0;
	@%p53 bra 	$L__BB3_36;
	ld.shared.f32 	%f80, [_ZZ18LayerNormGradInputIffEvPKT_PKT0_S5_S5_PS0_iiE12temp_storage+12];
	add.f32 	%f81, %f207, %f80;
	ld.shared.f32 	%f82, [_ZZ18LayerNormGradInputIffEvPKT_PKT0_S5_S5_PS0_iiE12temp_storage+16];
	add.f32 	%f83, %f81, %f82;
	ld.shared.f32 	%f84, [_ZZ18LayerNormGradInputIffEvPKT_PKT0_S5_S5_PS0_iiE12temp_storage+20];
	add.f32 	%f85, %f83, %f84;
	ld.shared.f32 	%f86, [_ZZ18LayerNormGradInputIffEvPKT_PKT0_S5_S5_PS0_iiE12temp_storage+24];
	add.f32 	%f87, %f85, %f86;
	ld.shared.f32 	%f88, [_ZZ18LayerNormGradInputIffEvPKT_PKT0_S5_S5_PS0_iiE12temp_storage+28];
	add.f32 	%f89, %f87, %f88;
	ld.shared.f32 	%f90, [_ZZ18LayerNormGradInputIffEvPKT_PKT0_S5_S5_PS0_iiE12temp_storage+32];
	add.f32 	%f91, %f89, %f90;
	ld.shared.f32 	%f92, [_ZZ18LayerNormGradInputIffEvPKT_PKT0_S5_S5_PS0_iiE12temp_storage+36];
	add.f32 	%f207, %f91, %f92;
$L__BB3_36:
	add.f32 	%f208, %f208, %f207;
	add.s32 	%r148, %r148, 1;
	setp.ne.s32 	%p54, %r148, 0;
	add.s32 	%r147, %r147, 1024;
	add.s32 	%r146, %r146, 1024;
	add.s64 	%rd72, %rd72, 4096;
	@%p54 bra 	$L__BB3_4;
$L__BB3_37:
	setp.ne.s32 	%p55, %r1, 0;
	@%p55 bra 	$L__BB3_39;
	st.shared.f32 	[_ZZ18LayerNormGradInputIffEvPKT_PKT0_S5_S5_PS0_iiE12temp_storage], %f208;
$L__BB3_39:
	setp.lt.s32 	%p56, %r45, 1;
	bar.sync 	0;
	mov.f32 	%f215, 0f00000000;
	ld.shared.f32 	%f20, [_ZZ18LayerNormGradInputIffEvPKT_PKT0_S5_S5_PS0_iiE12temp_storage];
	@%p56 bra 	$L__BB3_54;
	mul.lo.s32 	%r30, %r145, %r45;
	cvt.f64.f32 	%fd79, %f20;
	mul.f64 	%fd31, %fd2, %fd79;
	mov.f32 	%f215, 0f00000000;
	mov.b32 	%r149, 0;
	// begin inline asm
	mov.u32 %r116, %laneid;
	// end inline asm
	mov.u32 	%r150, %r1;
$L__BB3_41:
	shl.b32 	%r34, %r150, 2;
	setp.ge.s32 	%p57, %r34, %r45;
	mul.wide.u32 	%rd37, %r34, 4;
	add.s64 	%rd14, %rd3, %rd37;
	mov.f32 	%f210, 0f00000000;
	@%p57 bra 	$L__BB3_43;
	add.s32 	%r118, %r34, %r30;
	mul.wide.u32 	%rd38, %r118, 4;
	add.s64 	%rd39, %rd4, %rd38;
	ld.global.nc.f32 	%f96, [%rd39];
	cvt.f64.f32 	%fd80, %f96;
	neg.f64 	%fd81, %fd80;
	ld.global.nc.f32 	%f97, [%rd14];
	cvt.f64.f32 	%fd82, %f97;
	mul.f64 	%fd83, %fd81, %fd82;
	ld.global.nc.f32 	%f98, [%rd8];
	cvt.f64.f32 	%fd84, %f98;
	div.rn.f64 	%fd85, %fd83, %fd84;
	add.s64 	%rd40, %rd2, %rd38;
	ld.global.nc.f32 	%f99, [%rd40];
	cvt.f64.f32 	%fd86, %f99;
	mul.f64 	%fd87, %fd31, %fd86;
	sub.f64 	%fd88, %fd85, %fd87;
	cvt.rn.f32.f64 	%f210, %fd88;
$L__BB3_43:
	add.s32 	%r119, %r34, 1;
	setp.ge.s32 	%p58, %r119, %r45;
	add.s32 	%r120, %r34, %r30;
	mul.wide.u32 	%rd41, %r120, 4;
	add.s64 	%rd15, %rd2, %rd41;
	add.s64 	%rd16, %rd4, %rd41;
	mov.f32 	%f211, 0f00000000;
	@%p58 bra 	$L__BB3_45;
	ld.global.nc.f32 	%f101, [%rd16+4];
	cvt.f64.f32 	%fd89, %f101;
	neg.f64 	%fd90, %fd89;
	ld.global.nc.f32 	%f102, [%rd14+4];
	cvt.f64.f32 	%fd91, %f102;
	mul.f64 	%fd92, %fd90, %fd91;
	ld.global.nc.f32 	%f103, [%rd8];
	cvt.f64.f32 	%fd93, %f103;
	div.rn.f64 	%fd94, %fd92, %fd93;
	ld.global.nc.f32 	%f104, [%rd15+4];
	cvt.f64.f32 	%fd95, %f104;
	mul.f64 	%fd96, %fd31, %fd95;
	sub.f64 	%fd97, %fd94, %fd96;
	cvt.rn.f32.f64 	%f211, %fd97;
$L__BB3_45:
	add.s32 	%r121, %r34, 2;
	setp.ge.s32 	%p59, %r121, %r45;
	mov.f32 	%f212, 0f00000000;
	@%p59 bra 	$L__BB3_47;
	ld.global.nc.f32 	%f106, [%rd16+8];
	cvt.f64.f32 	%fd98, %f106;
	neg.f64 	%fd99, %fd98;
	ld.global.nc.f32 	%f107, [%rd14+8];
	cvt.f64.f32 	%fd100, %f107;
	mul.f64 	%fd101, %fd99, %fd100;
	ld.global.nc.f32 	%f108, [%rd8];
	cvt.f64.f32 	%fd102, %f108;
	div.rn.f64 	%fd103, %fd101, %fd102;
	ld.global.nc.f32 	%f109, [%rd15+8];
	cvt.f64.f32 	%fd104, %f109;
	mul.f64 	%fd105, %fd31, %fd104;
	sub.f64 	%fd106, %fd103, %fd105;
	cvt.rn.f32.f64 	%f212, %fd106;
$L__BB3_47:
	add.s32 	%r122, %r34, 3;
	setp.ge.s32 	%p60, %r122, %r45;
	mov.f32 	%f213, 0f00000000;
	@%p60 bra 	$L__BB3_49;
	ld.global.nc.f32 	%f111, [%rd16+12];
	cvt.f64.f32 	%fd107, %f111;
	neg.f64 	%fd108, %fd107;
	ld.global.nc.f32 	%f112, [%rd14+12];
	cvt.f64.f32 	%fd109, %f112;
	mul.f64 	%fd110, %fd108, %fd109;
	ld.global.nc.f32 	%f113, [%rd8];
	cvt.f64.f32 	%fd111, %f113;
	div.rn.f64 	%fd112, %fd110, %fd111;
	ld.global.nc.f32 	%f114, [%rd15+12];
	cvt.f64.f32 	%fd113, %f114;
	mul.f64 	%fd114, %fd31, %fd113;
	sub.f64 	%fd115, %fd112, %fd114;
	cvt.rn.f32.f64 	%f213, %fd115;
$L__BB3_49:
	setp.ne.s32 	%p61, %r116, 0;
	add.f32 	%f130, %f210, %f211;
	add.f32 	%f131, %f212, %f213;
	add.f32 	%f117, %f130, %f131;
	mov.b32 	%r123, 1;
	mov.b32 	%r136, 31;
	mov.b32 	%r137, -1;
	// begin inline asm
	{  .reg .f32 r0;  .reg .pred p;  shfl.sync.down.b32 r0|p, %f117, %r123, %r136, %r137;  @p add.f32 r0, r0, %f117;  mov.f32 %f115, r0;}
	// end inline asm
	mov.b32 	%r126, 2;
	// begin inline asm
	{  .reg .f32 r0;  .reg .pred p;  shfl.sync.down.b32 r0|p, %f115, %r126, %r136, %r137;  @p add.f32 r0, r0, %f115;  mov.f32 %f118, r0;}
	// end inline asm
	mov.b32 	%r129, 4;
	// begin inline asm
	{  .reg .f32 r0;  .reg .pred p;  shfl.sync.down.b32 r0|p, %f118, %r129, %r136, %r137;  @p add.f32 r0, r0, %f118;  mov.f32 %f121, r0;}
	// end inline asm
	mov.b32 	%r132, 8;
	// begin inline asm
	{  .reg .f32 r0;  .reg .pred p;  shfl.sync.down.b32 r0|p, %f121, %r132, %r136, %r137;  @p add.f32 r0, r0, %f121;  mov.f32 %f124, r0;}
	// end inline asm
	mov.b32 	%r135, 16;
	// begin inline asm
	{  .reg .f32 r0;  .reg .pred p;  shfl.sync.down.b32 r0|p, %f124, %r135, %r136, %r137;  @p add.f32 r0, r0, %f124;  mov.f32 %f214, r0;}
	// end inline asm
	@%p61 bra 	$L__BB3_51;
	st.shared.f32 	[%r8], %f214;
$L__BB3_51:
	setp.ne.s32 	%p62, %r1, 0;
	bar.sync 	0;
	@%p62 bra 	$L__BB3_53;
	ld.shared.f32 	%f132, [_ZZ18LayerNormGradInputIffEvPKT_PKT0_S5_S5_PS0_iiE12temp_storage+12];
	add.f32 	%f133, %f214, %f132;
	ld.shared.f32 	%f134, [_ZZ18LayerNormGradInputIffEvPKT_PKT0_S5_S5_PS0_iiE12temp_storage+16];
	add.f32 	%f135, %f133, %f134;
	ld.shared.f32 	%f136, [_ZZ18LayerNormGradInputIffEvPKT_PKT0_S5_S5_PS0_iiE12temp_storage+20];
	add.f32 	%f137, %f135, %f136;
	ld.shared.f32 	%f138, [_ZZ18LayerNormGradInputIffEvPKT_PKT0_S5_S5_PS0_iiE12temp_storage+24];
	add.f32 	%f139, %f137, %f138;
	ld.shared.f32 	%f140, [_ZZ18LayerNormGradInputIffEvPKT_PKT0_S5_S5_PS0_iiE12temp_storage+28];
	add.f32 	%f141, %f139, %f140;
	ld.shared.f32 	%f142, [_ZZ18LayerNormGradInputIffEvPKT_PKT0_S5_S5_PS0_iiE12temp_storage+32];
	add.f32 	%f143, %f141, %f142;
	ld.shared.f32 	%f144, [_ZZ18LayerNormGradInputIffEvPKT_PKT0_S5_S5_PS0_iiE12temp_storage+36];
	add.f32 	%f214, %f143, %f144;
$L__BB3_53:
	add.f32 	%f215, %f215, %f214;
	add.s32 	%r150, %r150, 256;
	add.s32 	%r149, %r149, 1;
	setp.ne.s32 	%p63, %r149, %r9;
	@%p63 bra 	$L__BB3_41;
$L__BB3_54:
	setp.ne.s32 	%p64, %r1, 0;
	@%p64 bra 	$L__BB3_56;
	st.shared.f32 	[_ZZ18LayerNormGradInputIffEvPKT_PKT0_S5_S5_PS0_iiE12temp_storage], %f215;
$L__BB3_56:
	setp.ge.s32 	%p65, %r1, %r45;
	bar.sync 	0;
	@%p65 bra 	$L__BB3_63;
	setp.eq.s32 	%p66, %r12, 3;
	ld.shared.f32 	%f145, [_ZZ18LayerNormGradInputIffEvPKT_PKT0_S5_S5_PS0_iiE12temp_storage];
	mul.lo.s32 	%r37, %r145, %r45;
	ld.global.nc.f32 	%f35, [%rd8];
	mul.f32 	%f36, %f145, %f1;
	mov.u32 	%r151, %r1;
	@%p66 bra 	$L__BB3_61;
	setp.eq.s32 	%p67, %r12, 0;
	add.s32 	%r138, %r1, %r37;
	mul.wide.s32 	%rd42, %r138, 4;
	add.s64 	%rd17, %rd4, %rd42;
	ld.global.nc.f32 	%f146, [%rd17];
	ld.global.nc.f32 	%f147, [%rd5];
	mul.f32 	%f148, %f146, %f147;
	div.rn.f32 	%f149, %f148, %f35;
	add.s64 	%rd18, %rd2, %rd42;
	ld.global.nc.f32 	%f150, [%rd18];
	cvt.f64.f32 	%fd116, %f150;
	add.f64 	%fd117, %fd116, %fd116;
	div.rn.f64 	%fd118, %fd117, %fd1;
	cvt.rn.f32.f64 	%f151, %fd118;
	fma.rn.f32 	%f152, %f20, %f151, %f149;
	add.f32 	%f153, %f36, %f152;
	add.s64 	%rd19, %rd1, %rd42;
	st.global.f32 	[%rd19], %f153;
	mov.u32 	%r151, %r10;
	@%p67 bra 	$L__BB3_61;
	setp.eq.s32 	%p68, %r12, 1;
	shl.b32 	%r38, %r2, 2;
	cvt.u64.u32 	%rd43, %r38;
	add.s64 	%rd20, %rd17, %rd43;
	ld.global.nc.f32 	%f154, [%rd20];
	ld.global.nc.f32 	%f155, [%rd6];
	mul.f32 	%f156, %f154, %f155;
	div.rn.f32 	%f157, %f156, %f35;
	add.s64 	%rd21, %rd18, %rd43;
	ld.global.nc.f32 	%f158, [%rd21];
	cvt.f64.f32 	%fd119, %f158;
	add.f64 	%fd120, %fd119, %fd119;
	div.rn.f64 	%fd121, %fd120, %fd1;
	cvt.rn.f32.f64 	%f159, %fd121;
	fma.rn.f32 	%f160, %f20, %f159, %f157;
	add.f32 	%f161, %f36, %f160;
	add.s64 	%rd22, %rd19, %rd43;
	st.global.f32 	[%rd22], %f161;
	mov.u32 	%r151, %r13;
	@%p68 bra 	$L__BB3_61;
	add.s32 	%r151, %r13, %r2;
	cvt.u64.u32 	%rd44, %r38;
	add.s64 	%rd45, %rd20, %rd44;
	ld.global.nc.f32 	%f162, [%rd45];
	mul.wide.s32 	%rd46, %r2, 4;
	add.s64 	%rd47, %rd6, %rd46;
	ld.global.nc.f32 	%f163, [%rd47];
	mul.f32 	%f164, %f162, %f163;
	div.rn.f32 	%f165, %f164, %f35;
	add.s64 	%rd48, %rd21, %rd44;
	ld.global.nc.f32 	%f166, [%rd48];
	cvt.f64.f32 	%fd122, %f166;
	add.f64 	%fd123, %fd122, %fd122;
	div.rn.f64 	%fd124, %fd123, %fd1;
	cvt.rn.f32.f64 	%f167, %fd124;
	fma.rn.f32 	%f168, %f20, %f167, %f165;
	add.f32 	%f169, %f36, %f168;
	add.s64 	%rd49, %rd22, %rd44;
	st.global.f32 	[%rd49], %f169;
$L__BB3_61:
	setp.lt.u32 	%p69, %r11, 3;
	@%p69 bra 	$L__BB3_63;
$L__BB3_62:
	add.s32 	%r139, %r151, %r37;
	mul.wide.s32 	%rd50, %r139, 4;
	add.s64 	%rd51, %rd4, %rd50;
	ld.global.nc.f32 	%f170, [%rd51];
	mul.wide.u32 	%rd52, %r151, 4;
	add.s64 	%rd53, %rd3, %rd52;
	ld.global.nc.f32 	%f171, [%rd53];
	mul.f32 	%f172, %f170, %f171;
	div.rn.f32 	%f173, %f172, %f35;
	add.s64 	%rd54, %rd2, %rd50;
	ld.global.nc.f32 	%f174, [%rd54];
	cvt.f64.f32 	%fd125, %f174;
	add.f64 	%fd126, %fd125, %fd125;
	div.rn.f64 	%fd127, %fd126, %fd1;
	cvt.rn.f32.f64 	%f175, %fd127;
	fma.rn.f32 	%f176, %f20, %f175, %f173;
	add.f32 	%f177, %f36, %f176;
	add.s64 	%rd55, %rd1, %rd50;
	st.global.f32 	[%rd55], %f177;
	add.s32 	%r140, %r151, %r2;
	shl.b32 	%r141, %r2, 2;
	cvt.u64.u32 	%rd56, %r141;
	add.s64 	%rd57, %rd51, %rd56;
	ld.global.nc.f32 	%f178, [%rd57];
	mul.wide.u32 	%rd58, %r140, 4;
	add.s64 	%rd59, %rd3, %rd58;
	ld.global.nc.f32 	%f179, [%rd59];
	mul.f32 	%f180, %f178, %f179;
	div.rn.f32 	%f181, %f180, %f35;
	add.s64 	%rd60, %rd54, %rd56;
	ld.global.nc.f32 	%f182, [%rd60];
	cvt.f64.f32 	%fd128, %f182;
	add.f64 	%fd129, %fd128, %fd128;
	div.rn.f64 	%fd130, %fd129, %fd1;
	cvt.rn.f32.f64 	%f183, %fd130;
	fma.rn.f32 	%f184, %f20, %f183, %f181;
	add.f32 	%f185, %f36, %f184;
	add.s64 	%rd61, %rd55, %rd56;
	st.global.f32 	[%rd61], %f185;
	add.s32 	%r142, %r140, %r2;
	add.s64 	%rd62, %rd57, %rd56;
	ld.global.nc.f32 	%f186, [%rd62];
	mul.wide.u32 	%rd63, %r142, 4;
	add.s64 	%rd64, %rd3, %rd63;
	ld.global.nc.f32 	%f187, [%rd64];
	mul.f32 	%f188, %f186, %f187;
	div.rn.f32 	%f189, %f188, %f35;
	add.s64 	%rd65, %rd60, %rd56;
	ld.global.nc.f32 	%f190, [%rd65];
	cvt.f64.f32 	%fd131, %f190;
	add.f64 	%fd132, %fd131, %fd131;
	div.rn.f64 	%fd133, %fd132, %fd1;
	cvt.rn.f32.f64 	%f191, %fd133;
	fma.rn.f32 	%f192, %f20, %f191, %f189;
	add.f32 	%f193, %f36, %f192;
	add.s64 	%rd66, %rd61, %rd56;
	st.global.f32 	[%rd66], %f193;
	add.s32 	%r143, %r142, %r2;
	add.s64 	%rd67, %rd62, %rd56;
	ld.global.nc.f32 	%f194, [%rd67];
	mul.wide.u32 	%rd68, %r143, 4;
	add.s64 	%rd69, %rd3, %rd68;
	ld.global.nc.f32 	%f195, [%rd69];
	mul.f32 	%f196, %f194, %f195;
	div.rn.f32 	%f197, %f196, %f35;
	add.s64 	%rd70, %rd65, %rd56;
	ld.global.nc.f32 	%f198, [%rd70];
	cvt.f64.f32 	%fd134, %f198;
	add.f64 	%fd135, %fd134, %fd134;
	div.rn.f64 	%fd136, %fd135, %fd1;
	cvt.rn.f32.f64 	%f199, %fd136;
	fma.rn.f32 	%f200, %f20, %f199, %f197;
	add.f32 	%f201, %f36, %f200;
	add.s64 	%rd71, %rd66, %rd56;
	st.global.f32 	[%rd71], %f201;
	add.s32 	%r151, %r143, %r2;
	setp.lt.s32 	%p70, %r151, %r45;
	@%p70 bra 	$L__BB3_62;
$L__BB3_63:
	mov.u32 	%r144, %nctaid.x;
	add.s32 	%r145, %r145, %r144;
	setp.lt.s32 	%p71, %r145, %r44;
	@%p71 bra 	$L__BB3_2;
$L__BB3_64:
	ret;

}
.func  (.param .b64 func_retval0) __internal_accurate_pow(
	.param .b64 __internal_accurate_pow_param_0
)
{
	.reg .pred 	%p<8>;
	.reg .b32 	%r<49>;
	.reg .b32 	%f<3>;
	.reg .b64 	%fd<109>;

	ld.param.f64 	%fd10, [__internal_accurate_pow_param_0];
	{
	.reg .b32 %temp; 
	mov.b64 	{%temp, %r46}, %fd10;
	}
	{
	.reg .b32 %temp; 
	mov.b64 	{%r45, %temp}, %fd10;
	}
	shr.u32 	%r47, %r46, 20;
	setp.gt.u32 	%p1, %r46, 1048575;
	@%p1 bra 	$L__BB4_2;
	mul.f64 	%fd11, %fd10, 0d4350000000000000;
	{
	.reg .b32 %temp; 
	mov.b64 	{%temp, %r46}, %fd11;
	}
	{
	.reg .b32 %temp; 
	mov.b64 	{%r45, %temp}, %fd11;
	}
	shr.u32 	%r16, %r46, 20;
	add.s32 	%r47, %r16, -54;
$L__BB4_2:
	add.s32 	%r48, %r47, -1023;
	and.b32  	%r17, %r46, -2146435073;
	or.b32  	%r18, %r17, 1072693248;
	mov.b64 	%fd107, {%r45, %r18};
	setp.lt.u32 	%p2, %r18, 1073127583;
	@%p2 bra 	$L__BB4_4;
	{
	.reg .b32 %temp; 
	mov.b64 	{%r19, %temp}, %fd107;
	}
	{
	.reg .b32 %temp; 
	mov.b64 	{%temp, %r20}, %fd107;
	}
	add.s32 	%r21, %r20, -1048576;
	mov.b64 	%fd107, {%r19, %r21};
	add.s32 	%r48, %r47, -1022;
$L__BB4_4:
	add.f64 	%fd12, %fd107, 0dBFF0000000000000;
	add.f64 	%fd13, %fd107, 0d3FF0000000000000;
	rcp.approx.ftz.f64 	%fd14, %fd13;
	neg.f64 	%fd15, %fd13;
	fma.rn.f64 	%fd16, %fd15, %fd14, 0d3FF0000000000000;
	fma.rn.f64 	%fd17, %fd16, %fd16, %fd16;
	fma.rn.f64 	%fd18, %fd17, %fd14, %fd14;
	mul.f64 	%fd19, %fd12, %fd18;
	fma.rn.f64 	%fd20, %fd12, %fd18, %fd19;
	mul.f64 	%fd21, %fd20, %fd20;
	fma.rn.f64 	%fd22, %fd21, 0d3EB0F5FF7D2CAFE2, 0d3ED0F5D241AD3B5A;
	fma.rn.f64 	%fd23, %fd22, %fd21, 0d3EF3B20A75488A3F;
	fma.rn.f64 	%fd24, %fd23, %fd21, 0d3F1745CDE4FAECD5;
	fma.rn.f64 	%fd25, %fd24, %fd21, 0d3F3C71C7258A578B;
	fma.rn.f64 	%fd26, %fd25, %fd21, 0d3F6249249242B910;
	fma.rn.f64 	%fd27, %fd26, %fd21, 0d3F89999999999DFB;
	sub.f64 	%fd28, %fd12, %fd20;
	add.f64 	%fd29, %fd28, %fd28;
	neg.f64 	%fd30, %fd20;
	fma.rn.f64 	%fd31, %fd30, %fd12, %fd29;
	mul.f64 	%fd32, %fd18, %fd31;
	fma.rn.f64 	%fd33, %fd21, %fd27, 0d3FB5555555555555;
	mov.f64 	%fd34, 0d3FB5555555555555;
	sub.f64 	%fd35, %fd34, %fd33;
	fma.rn.f64 	%fd36, %fd21, %fd27, %fd35;
	add.f64 	%fd37, %fd36, 0dBC46A4CB00B9E7B0;
	add.f64 	%fd38, %fd33, %fd37;
	sub.f64 	%fd39, %fd33, %fd38;
	add.f64 	%fd40, %fd37, %fd39;
	mul.rn.f64 	%fd41, %fd20, %fd20;
	neg.f64 	%fd42, %fd41;
	fma.rn.f64 	%fd43, %fd20, %fd20, %fd42;
	{
	.reg .b32 %temp; 
	mov.b64 	{%r22, %temp}, %fd32;
	}
	{
	.reg .b32 %temp; 
	mov.b64 	{%temp, %r23}, %fd32;
	}
	add.s32 	%r24, %r23, 1048576;
	mov.b64 	%fd44, {%r22, %r24};
	fma.rn.f64 	%fd45, %fd20, %fd44, %fd43;
	mul.rn.f64 	%fd46, %fd41, %fd20;
	neg.f64 	%fd47, %fd46;
	fma.rn.f64 	%fd48, %fd41, %fd20, %fd47;
	fma.rn.f64 	%fd49, %fd41, %fd32, %fd48;
	fma.rn.f64 	%fd50, %fd45, %fd20, %fd49;
	mul.rn.f64 	%fd51, %fd38, %fd46;
	neg.f64 	%fd52, %fd51;
	fma.rn.f64 	%fd53, %fd38, %fd46, %fd52;
	fma.rn.f64 	%fd54, %fd38, %fd50, %fd53;
	fma.rn.f64 	%fd55, %fd40, %fd46, %fd54;
	add.f64 	%fd56, %fd51, %fd55;
	sub.f64 	%fd57, %fd51, %fd56;
	add.f64 	%fd58, %fd55, %fd57;
	add.f64 	%fd59, %fd20, %fd56;
	sub.f64 	%fd60, %fd20, %fd59;
	add.f64 	%fd61, %fd56, %fd60;
	add.f64 	%fd62, %fd58, %fd61;
	add.f64 	%fd63, %fd32, %fd62;
	add.f64 	%fd64, %fd59, %fd63;
	sub.f64 	%fd65, %fd59, %fd64;
	add.f64 	%fd66, %fd63, %fd65;
	xor.b32  	%r25, %r48, -2147483648;
	mov.b32 	%r26, 1127219200;
	mov.b64 	%fd67, {%r25, %r26};
	mov.b32 	%r27, -2147483648;
	mov.b64 	%fd68, {%r27, %r26};
	sub.f64 	%fd69, %fd67, %fd68;
	fma.rn.f64 	%fd70, %fd69, 0d3FE62E42FEFA39EF, %fd64;
	fma.rn.f64 	%fd71, %fd69, 0dBFE62E42FEFA39EF, %fd70;
	sub.f64 	%fd72, %fd71, %fd64;
	sub.f64 	%fd73, %fd66, %fd72;
	fma.rn.f64 	%fd74, %fd69, 0d3C7ABC9E3B39803F, %fd73;
	add.f64 	%fd75, %fd70, %fd74;
	sub.f64 	%fd76, %fd70, %fd75;
	add.f64 	%fd77, %fd74, %fd76;
	mov.f64 	%fd78, 0dC008000000000000;
	{
	.reg .b32 %temp; 
	mov.b64 	{%temp, %r28}, %fd78;
	}
	{
	.reg .b32 %temp; 
	mov.b64 	{%r29, %temp}, %fd78;
	}
	shl.b32 	%r30, %r28, 1;
	setp.gt.u32 	%p3, %r30, -33554433;
	and.b32  	%r31, %r28, -15728641;
	selp.b32 	%r32, %r31, %r28, %p3;
	mov.b64 	%fd79, {%r29, %r32};
	mul.rn.f64 	%fd80, %fd75, %fd79;
	neg.f64 	%fd81, %fd80;
	fma.rn.f64 	%fd82, %fd75, %fd79, %fd81;
	fma.rn.f64 	%fd83, %fd77, %fd79, %fd82;
	add.f64 	%fd4, %fd80, %fd83;
	sub.f64 	%fd84, %fd80, %fd4;
	add.f64 	%fd5, %fd83, %fd84;
	fma.rn.f64 	%fd85, %fd4, 0d3FF71547652B82FE, 0d4338000000000000;
	{
	.reg .b32 %temp; 
	mov.b64 	{%r13, %temp}, %fd85;
	}
	mov.f64 	%fd86, 0dC338000000000000;
	add.rn.f64 	%fd87, %fd85, %fd86;
	fma.rn.f64 	%fd88, %fd87, 0dBFE62E42FEFA39EF, %fd4;
	fma.rn.f64 	%fd89, %fd87, 0dBC7ABC9E3B39803F, %fd88;
	fma.rn.f64 	%fd90, %fd89, 0d3E5ADE1569CE2BDF, 0d3E928AF3FCA213EA;
	fma.rn.f64 	%fd91, %fd90, %fd89, 0d3EC71DEE62401315;
	fma.rn.f64 	%fd92, %fd91, %fd89, 0d3EFA01997C89EB71;
	fma.rn.f64 	%fd93, %fd92, %fd89, 0d3F2A01A014761F65;
	fma.rn.f64 	%fd94, %fd93, %fd89, 0d3F56C16C1852B7AF;
	fma.rn.f64 	%fd95, %fd94, %fd89, 0d3F81111111122322;
	fma.rn.f64 	%fd96, %fd95, %fd89, 0d3FA55555555502A1;
	fma.rn.f64 	%fd97, %fd96, %fd89, 0d3FC5555555555511;
	fma.rn.f64 	%fd98, %fd97, %fd89, 0d3FE000000000000B;
	fma.rn.f64 	%fd99, %fd98, %fd89, 0d3FF0000000000000;
	fma.rn.f64 	%fd100, %fd99, %fd89, 0d3FF0000000000000;
	{
	.reg .b32 %temp; 
	mov.b64 	{%r14, %temp}, %fd100;
	}
	{
	.reg .b32 %temp; 
	mov.b64 	{%temp, %r15}, %fd100;
	}
	shl.b32 	%r33, %r13, 20;
	add.s32 	%r34, %r33, %r15;
	mov.b64 	%fd108, {%r14, %r34};
	{
	.reg .b32 %temp; 
	mov.b64 	{%temp, %r35}, %fd4;
	}
	mov.b32 	%f2, %r35;
	abs.f32 	%f1, %f2;
	setp.lt.f32 	%p4, %f1, 0f4086232B;
	@%p4 bra 	$L__BB4_7;
	setp.lt.f64 	%p5, %fd4, 0d0000000000000000;
	add.f64 	%fd101, %fd4, 0d7FF0000000000000;
	selp.f64 	%fd108, 0d0000000000000000, %fd101, %p5;
	setp.geu.f32 	%p6, %f1, 0f40874800;
	@%p6 bra 	$L__BB4_7;
	shr.u32 	%r36, %r13, 31;
	add.s32 	%r37, %r13, %r36;
	shr.s32 	%r38, %r37, 1;
	shl.b32 	%r39, %r38, 20;
	add.s32 	%r40, %r15, %r39;
	mov.b64 	%fd102, {%r14, %r40};
	sub.s32 	%r41, %r13, %r38;
	shl.b32 	%r42, %r41, 20;
	add.s32 	%r43, %r42, 1072693248;
	mov.b32 	%r44, 0;
	mov.b64 	%fd103, {%r44, %r43};
	mul.f64 	%fd108, %fd103, %fd102;
$L__BB4_7:
	abs.f64 	%fd104, %fd108;
	setp.eq.f64 	%p7, %fd104, 0d7FF0000000000000;
	fma.rn.f64 	%fd105, %fd108, %fd5, %fd108;
	selp.f64 	%fd106, %fd108, %fd105, %p7;
	st.param.f64 	[func_retval0], %fd106;
	ret;

}


// ===== COMPILED SASS (sm_100) =====

	.target	sm_100

	.elftype	@"ET_EXEC"


//--------------------- .note.nv.tkinfo           --------------------------
	.section	.note.nv.tkinfo,"",@"SHT_NOTE"
	.sectionflags	@"SHF_NOTE_NV_TKINFO"
	.tkinfo
        /*0018*/ 	.word	0x00000002
        /*0030*/ 	.string	""
        /*0030*/ 	.string	"ptxas"
        /*0030*/ 	.string	"Cuda compilation tools, release 13.0, V13.0.88"
        /*0030*/ 	.string	"Build cuda_13.0.r13.0/compiler.36424714_0"
        /*0030*/ 	.string	"-arch sm_100 -m 64 "



//--------------------- .note.nv.cuinfo           --------------------------
	.section	.note.nv.cuinfo,"",@"SHT_NOTE"
	.sectionflags	@"SHF_NOTE_NV_CUINFO"
        /*0018*/ 	.short	0x0002
        /*001a*/ 	.short	0x0064
        /*001c*/ 	.short	0x0082
	.zero		2


//--------------------- .nv.info                  --------------------------
	.section	.nv.info,"",@"SHT_CUDA_INFO"
	.align	4


	//----- nvinfo : EIATTR_REGCOUNT
	.align		4
        /*0000*/ 	.byte	0x04, 0x2f
        /*0002*/ 	.short	(.L_29 - .L_28)
	.align		4
.L_28:
        /*0004*/ 	.word	index@(_Z15LayerNormKernelIffEvPKT_PKT0_S5_S3_PS0_PS3_S7_ii)
        /*0008*/ 	.word	0x00000020


	//----- nvinfo : EIATTR_FRAME_SIZE
	.align		4
.L_29:
        /*000c*/ 	.byte	0x04, 0x11
        /*000e*/ 	.short	(.L_31 - .L_30)
	.align		4
.L_30:
        /*0010*/ 	.word	index@($__internal_5_$__cuda_sm3x_div_rn_noftz_f32_slowpath)
        /*0014*/ 	.word	0x00000000


	//----- nvinfo : EIATTR_FRAME_SIZE
	.align		4
.L_31:
        /*0018*/ 	.byte	0x04, 0x11
        /*001a*/ 	.short	(.L_33 - .L_32)
	.align		4
.L_32:
        /*001c*/ 	.word	index@($__internal_4_$__cuda_sm20_rcp_rn_f32_slowpath)
        /*0020*/ 	.word	0x00000000


	//----- nvinfo : EIATTR_FRAME_SIZE
	.align		4
.L_33:
        /*0024*/ 	.byte	0x04, 0x11
        /*0026*/ 	.short	(.L_35 - .L_34)
	.align		4
.L_34:
        /*0028*/ 	.word	index@(_Z15LayerNormKernelIffEvPKT_PKT0_S5_S3_PS0_PS3_S7_ii)
        /*002c*/ 	.word	0x00000000


	//----- nvinfo : EIATTR_REGCOUNT
	.align		4
.L_35:
        /*0030*/ 	.byte	0x04, 0x2f
        /*0032*/ 	.short	(.L_37 - .L_36)
	.align		4
.L_36:
        /*0034*/ 	.word	index@(_Z17InitGradBetaGammaIfEvPT_S1_i)
        /*0038*/ 	.word	0x0000000a


	//----- nvinfo : EIATTR_FRAME_SIZE
	.align		4
.L_37:
        /*003c*/ 	.byte	0x04, 0x11
        /*003e*/ 	.short	(.L_39 - .L_38)
	.align		4
.L_38:
        /*0040*/ 	.word	index@(_Z17InitGradBetaGammaIfEvPT_S1_i)
        /*0044*/ 	.word	0x00000000


	//----- nvinfo : EIATTR_REGCOUNT
	.align		4
.L_39:
        /*0048*/ 	.byte	0x04, 0x2f
        /*004a*/ 	.short	(.L_41 - .L_40)
	.align		4
.L_40:
        /*004c*/ 	.word	index@(_Z22LayerNormGradBetaGammaIffEvPKT_PKT0_S5_PS3_S6_ii)
        /*0050*/ 	.word	0x00000028


	//----- nvinfo : EIATTR_FRAME_SIZE
	.align		4
.L_41:
        /*0054*/ 	.byte	0x04, 0x11
        /*0056*/ 	.short	(.L_43 - .L_42)
	.align		4
.L_42:
        /*0058*/ 	.word	index@($__internal_3_$__cuda_sm3x_div_rn_noftz_f32_slowpath)
        /*005c*/ 	.word	0x00000000


	//----- nvinfo : EIATTR_FRAME_SIZE
	.align		4
.L_43:
        /*0060*/ 	.byte	0x04, 0x11
        /*0062*/ 	.short	(.L_45 - .L_44)
	.align		4
.L_44:
        /*0064*/ 	.word	index@(_Z22LayerNormGradBetaGammaIffEvPKT_PKT0_S5_PS3_S6_ii)
        /*0068*/ 	.word	0x00000000


	//----- nvinfo : EIATTR_REGCOUNT
	.align		4
.L_45:
        /*006c*/ 	.byte	0x04, 0x2f
        /*006e*/ 	.short	(.L_47 - .L_46)
	.align		4
.L_46:
        /*0070*/ 	.word	index@(_Z18LayerNormGradInputIffEvPKT_PKT0_S5_S5_PS0_ii)
        /*0074*/ 	.word	0x00000040


	//----- nvinfo : EIATTR_FRAME_SIZE
	.align		4
.L_47:
        /*0078*/ 	.byte	0x04, 0x11
        /*007a*/ 	.short	(.L_49 - .L_48)
	.align		4
.L_48:
        /*007c*/ 	.word	index@($_Z18LayerNormGradInputIffEvPKT_PKT0_S5_S5_PS0_ii$__internal_accurate_pow)
        /*0080*/ 	.word	0x00000000


	//----- nvinfo : EIATTR_FRAME_SIZE
	.align		4
.L_49:
        /*0084*/ 	.byte	0x04, 0x11
        /*0086*/ 	.short	(.L_51 - .L_50)
	.align		4
.L_50:
        /*0088*/ 	.word	index@($__internal_2_$__cuda_sm3x_div_rn_noftz_f32_slowpath)
        /*008c*/ 	.word	0x00000000


	//----- nvinfo : EIATTR_FRAME_SIZE
	.align		4
.L_51:
        /*0090*/ 	.byte	0x04, 0x11
        /*0092*/ 	.short	(.L_53 - .L_52)
	.align		4
.L_52:
        /*0094*/ 	.word	index@($__internal_1_$__cuda_sm20_div_rn_f64_full)
        /*0098*/ 	.word	0x00000000


	//----- nvinfo : EIATTR_FRAME_SIZE
	.align		4
.L_53:
        /*009c*/ 	.byte	0x04, 0x11
        /*009e*/ 	.short	(.L_55 - .L_54)
	.align		4
.L_54:
        /*00a0*/ 	.word	index@($__internal_0_$__cuda_sm20_dblrcp_rn_slowpath_v3)
        /*00a4*/ 	.word	0x00000000


	//----- nvinfo : EIATTR_FRAME_SIZE
	.align		4
.L_55:
        /*00a8*/ 	.byte	0x04, 0x11
        /*00aa*/ 	.short	(.L_57 - .L_56)
	.align		4
.L_56:
        /*00ac*/ 	.word	index@(_Z18LayerNormGradInputIffEvPKT_PKT0_S5_S5_PS0_ii)
        /*00b0*/ 	.word	0x00000000


	//----- nvinfo : EIATTR_MIN_STACK_SIZE
	.align		4
.L_57:
        /*00b4*/ 	.byte	0x04, 0x12
        /*00b6*/ 	.short	(.L_59 - .L_58)
	.align		4
.L_58:
        /*00b8*/ 	.word	index@(_Z18LayerNormGradInputIffEvPKT_PKT0_S5_S5_PS0_ii)
        /*00bc*/ 	.word	0x00000000


	//----- nvinfo : EIATTR_MIN_STACK_SIZE
	.align		4
.L_59:
        /*00c0*/ 	.byte	0x04, 0x12
        /*00c2*/ 	.short	(.L_61 - .L_60)
	.align		4
.L_60:
        /*00c4*/ 	.word	index@(_Z22LayerNormGradBetaGammaIffEvPKT_PKT0_S5_PS3_S6_ii)
        /*00c8*/ 	.word	0x00000000


	//----- nvinfo : EIATTR_MIN_STACK_SIZE
	.align		4
.L_61:
        /*00cc*/ 	.byte	0x04, 0x12
        /*00ce*/ 	.short	(.L_63 - .L_62)
	.align		4
.L_62:
        /*00d0*/ 	.word	index@(_Z17InitGradBetaGammaIfEvPT_S1_i)
        /*00d4*/ 	.word	0x00000000


	//----- nvinfo : EIATTR_MIN_STACK_SIZE
	.align		4
.L_63:
        /*00d8*/ 	.byte	0x04, 0x12
        /*00da*/ 	.short	(.L_65 - .L_64)
	.align		4
.L_64:
        /*00dc*/ 	.word	index@(_Z15LayerNormKernelIffEvPKT_PKT0_S5_S3_PS0_PS3_S7_ii)
        /*00e0*/ 	.word	0x00000000
.L_65:


//--------------------- .nv.compat                --------------------------
	.section	.nv.compat,"",@"SHT_CUDA_COMPAT_INFO"
	.align	4
        /*0000*/ 	.byte	0x02, 0x09, 0x00, 0x00, 0x02, 0x02, 0x01, 0x00, 0x02, 0x05, 0x05, 0x00, 0x03, 0x07, 0x01, 0x01
        /*0010*/ 	.byte	0x02, 0x03, 0x00, 0x00, 0x02, 0x06, 0x01, 0x00, 0x04, 0x0b, 0x08, 0x00, 0x01, 0x00, 0x00, 0x00
        /*0020*/ 	.byte	0x00, 0x00, 0x00, 0x00


//--------------------- .nv.info._Z18LayerNormGradInputIffEvPKT_PKT0_S5_S5_PS0_ii --------------------------
	.section	.nv.info._Z18LayerNormGradInputIffEvPKT_PKT0_S5_S5_PS0_ii,"",@"SHT_CUDA_INFO"
	.sectionflags	@""
	.align	4


	//----- nvinfo : EIATTR_CUDA_API_VERSION
	.align		4
        /*0000*/ 	.byte	0x04, 0x37
        /*0002*/ 	.short	(.L_67 - .L_66)
.L_66:
        /*0004*/ 	.word	0x00000082


	//----- nvinfo : EIATTR_KPARAM_INFO
	.align		4
.L_67:
        /*0008*/ 	.byte	0x04, 0x17
        /*000a*/ 	.short	(.L_69 - .L_68)
.L_68:
        /*000c*/ 	.word	0x00000000
        /*0010*/ 	.short	0x0006
        /*0012*/ 	.short	0x002c
        /*0014*/ 	.byte	0x00, 0xf0, 0x11, 0x00


	//----- nvinfo : EIATTR_KPARAM_INFO
	.align		4
.L_69:
        /*0018*/ 	.byte	0x04, 0x17
        /*001a*/ 	.short	(.L_71 - .L_70)
.L_70:
        /*001c*/ 	.word	0x00000000
        /*0020*/ 	.short	0x0005
        /*0022*/ 	.short	0x0028
        /*0024*/ 	.byte	0x00, 0xf0, 0x11, 0x00


	//----- nvinfo : EIATTR_KPARAM_INFO
	.align		4
.L_71:
        /*0028*/ 	.byte	0x04, 0x17
        /*002a*/ 	.short	(.L_73 - .L_72)
.L_72:
        /*002c*/ 	.word	0x00000000
        /*0030*/ 	.short	0x0004
        /*0032*/ 	.short	0x0020
        /*0034*/ 	.byte	0x00, 0xf5, 0x21, 0x00


	//----- nvinfo : EIATTR_KPARAM_INFO
	.align		4
.L_73:
        /*0038*/ 	.byte	0x04, 0x17
        /*003a*/ 	.short	(.L_75 - .L_74)
.L_74:
        /*003c*/ 	.word	0x00000000
        /*0040*/ 	.short	0x0003
        /*0042*/ 	.short	0x0018
        /*0044*/ 	.byte	0x00, 0xf5, 0x21, 0x00


	//----- nvinfo : EIATTR_KPARAM_INFO
	.align		4
.L_75:
        /*0048*/ 	.byte	0x04, 0x17
        /*004a*/ 	.short	(.L_77 - .L_76)
.L_76:
        /*004c*/ 	.word	0x00000000
        /*0050*/ 	.short	0x0002
        /*0052*/ 	.short	0x0010
        /*0054*/ 	.byte	0x00, 0xf5, 0x21, 0x00


	//----- nvinfo : EIATTR_KPARAM_INFO
	.align		4
.L_77:
        /*0058*/ 	.byte	0x04, 0x17
        /*005a*/ 	.short	(.L_79 - .L_78)
.L_78:
        /*005c*/ 	.word	0x00000000
        /*0060*/ 	.short	0x0001
        /*0062*/ 	.short	0x0008
        /*0064*/ 	.byte	0x00, 0xf5, 0x21, 0x00


	//----- nvinfo : EIATTR_KPARAM_INFO
	.align		4
.L_79:
        /*0068*/ 	.byte	0x04, 0x17
        /*006a*/ 	.short	(.L_81 - .L_80)
.L_80:
        /*006c*/ 	.word	0x00000000
        /*0070*/ 	.short	0x0000
        /*0072*/ 	.short	0x0000
        /*0074*/ 	.byte	0x00, 0xf5, 0x21, 0x00


	//----- nvinfo : EIATTR_SPARSE_MMA_MASK
	.align		4
.L_81:
        /*0078*/ 	.byte	0x03, 0x50
        /*007a*/ 	.short	0x0000


	//----- nvinfo : EIATTR_MAXREG_COUNT
	.align		4
        /*007c*/ 	.byte	0x03, 0x1b
        /*007e*/ 	.short	0x00ff


	//----- nvinfo : EIATTR_NUM_BARRIERS
	.align		4
        /*0080*/ 	.byte	0x02, 0x4c
        /*0082*/ 	.byte	0x01
	.zero		1


	//----- nvinfo : EIATTR_MERCURY_ISA_VERSION
	.align		4
        /*0084*/ 	.byte	0x03, 0x5f
        /*0086*/ 	.short	0x0101


	//----- nvinfo : EIATTR_COOP_GROUP_MASK_REGIDS
	.align		4
        /*0088*/ 	.byte	0x04, 0x29
        /*008a*/ 	.short	(.L_83 - .L_82)


	//   ....[0]....
.L_82:
        /*008c*/ 	.word	0xffffffff


	//   ....[1]....
        /*0090*/ 	.word	0xffffffff


	//   ....[2]....
        /*0094*/ 	.word	0xffffffff


	//   ....[3]....
        /*0098*/ 	.word	0xffffffff


	//   ....[4]....
        /*009c*/ 	.word	0xffffffff


	//   ....[5]....
        /*00a0*/ 	.word	0xffffffff


	//   ....[6]....
        /*00a4*/ 	.word	0xffffffff


	//   ....[7]....
        /*00a8*/ 	.word	0xffffffff


	//   ....[8]....
        /*00ac*/ 	.word	0xffffffff


	//   ....[9]....
        /*00b0*/ 	.word	0xffffffff


	//----- nvinfo : EIATTR_COOP_GROUP_INSTR_OFFSETS
	.align		4
.L_83:
        /*00b4*/ 	.byte	0x04, 0x28
        /*00b6*/ 	.short	(.L_85 - .L_84)


	//   ....[0]....
.L_84:
        /*00b8*/ 	.word	0x00001280


	//   ....[1]....
        /*00bc*/ 	.word	0x000012a0


	//   ....[2]....
        /*00c0*/ 	.word	0x000012c0


	//   ....[3]....
        /*00c4*/ 	.word	0x000012e0


	//   ....[4]....
        /*00c8*/ 	.word	0x00001300


	//   ....[5]....
        /*00cc*/ 	.word	0x00001fd0


	//   ....[6]....
        /*00d0*/ 	.word	0x00001ff0


	//   ....[7]....
        /*00d4*/ 	.word	0x00002010


	//   ....[8]....
        /*00d8*/ 	.word	0x00002030


	//   ....[9]....
        /*00dc*/ 	.word	0x00002050


	//----- nvinfo : EIATTR_VRC_CTA_INIT_COUNT
	.align		4
.L_85:
        /*00e0*/ 	.byte	0x02, 0x4a
	.zero		1
	.zero		1


	//----- nvinfo : EIATTR_EXIT_INSTR_OFFSETS
	.align		4
        /*00e4*/ 	.byte	0x04, 0x1c
        /*00e6*/ 	.short	(.L_87 - .L_86)


	//   ....[0]....
.L_86:
        /*00e8*/ 	.word	0x00000040


	//   ....[1]....
        /*00ec*/ 	.word	0x00003aa0


	//----- nvinfo : EIATTR_CRS_STACK_SIZE
	.align		4
.L_87:
        /*00f0*/ 	.byte	0x04, 0x1e
        /*00f2*/ 	.short	(.L_89 - .L_88)
.L_88:
        /*00f4*/ 	.word	0x00000000


	//----- nvinfo : EIATTR_CBANK_PARAM_SIZE
	.align		4
.L_89:
        /*00f8*/ 	.byte	0x03, 0x19
        /*00fa*/ 	.short	0x0030


	//----- nvinfo : EIATTR_PARAM_CBANK
	.align		4
        /*00fc*/ 	.byte	0x04, 0x0a
        /*00fe*/ 	.short	(.L_91 - .L_90)
	.align		4
.L_90:
        /*0100*/ 	.word	index@(.nv.constant0._Z18LayerNormGradInputIffEvPKT_PKT0_S5_S5_PS0_ii)
        /*0104*/ 	.short	0x0380
        /*0106*/ 	.short	0x0030


	//----- nvinfo : EIATTR_SW_WAR
	.align		4
.L_91:
        /*0108*/ 	.byte	0x04, 0x36
        /*010a*/ 	.short	(.L_93 - .L_92)
.L_92:
        /*010c*/ 	.word	0x00000008
.L_93:


//--------------------- .nv.info._Z22LayerNormGradBetaGammaIffEvPKT_PKT0_S5_PS3_S6_ii --------------------------
	.section	.nv.info._Z22LayerNormGradBetaGammaIffEvPKT_PKT0_S5_PS3_S6_ii,"",@"SHT_CUDA_INFO"
	.sectionflags	@""
	.align	4


	//----- nvinfo : EIATTR_CUDA_API_VERSION
	.align		4
        /*0000*/ 	.byte	0x04, 0x37
        /*0002*/ 	.short	(.L_95 - .L_94)
.L_94:
        /*0004*/ 	.word	0x00000082


	//----- nvinfo : EIATTR_KPARAM_INFO
	.align		4
.L_95:
        /*0008*/ 	.byte	0x04, 0x17
        /*000a*/ 	.short	(.L_97 - .L_96)
.L_96:
        /*000c*/ 	.word	0x00000000
        /*0010*/ 	.short	0x0006
        /*0012*/ 	.short	0x002c
        /*0014*/ 	.byte	0x00, 0xf0, 0x11, 0x00


	//----- nvinfo : EIATTR_KPARAM_INFO
	.align		4
.L_97:
        /*0018*/ 	.byte	0x04, 0x17
        /*001a*/ 	.short	(.L_99 - .L_98)
.L_98:
        /*001c*/ 	.word	0x00000000
        /*0020*/ 	.short	0x0005
        /*0022*/ 	.short	0x0028
        /*0024*/ 	.byte	0x00, 0xf0, 0x11, 0x00


	//----- nvinfo : EIATTR_KPARAM_INFO
	.align		4
.L_99:
        /*0028*/ 	.byte	0x04, 0x17
        /*002a*/ 	.short	(.L_101 - .L_100)
.L_100:
        /*002c*/ 	.word	0x00000000
        /*0030*/ 	.short	0x0004
        /*0032*/ 	.short	0x0020
        /*0034*/ 	.byte	0x00, 0xf5, 0x21, 0x00


	//----- nvinfo : EIATTR_KPARAM_INFO
	.align		4
.L_101:
        /*0038*/ 	.byte	0x04, 0x17
        /*003a*/ 	.short	(.L_103 - .L_102)
.L_102:
        /*003c*/ 	.word	0x00000000
        /*0040*/ 	.short	0x0003
        /*0042*/ 	.short	0x0018
        /*0044*/ 	.byte	0x00, 0xf5, 0x21, 0x00


	//----- nvinfo : EIATTR_KPARAM_INFO
	.align		4
.L_103:
        /*0048*/ 	.byte	0x04, 0x17
        /*004a*/ 	.short	(.L_105 - .L_104)
.L_104:
        /*004c*/ 	.word	0x00000000
        /*0050*/ 	.short	0x0002
        /*0052*/ 	.short	0x0010
        /*0054*/ 	.byte	0x00, 0xf5, 0x21, 0x00


	//----- nvinfo : EIATTR_KPARAM_INFO
	.align		4
.L_105:
        /*0058*/ 	.byte	0x04, 0x17
        /*005a*/ 	.short	(.L_107 - .L_106)
.L_106:
        /*005c*/ 	.word	0x00000000
        /*0060*/ 	.short	0x0001
        /*0062*/ 	.short	0x0008
        /*0064*/ 	.byte	0x00, 0xf5, 0x21, 0x00


	//----- nvinfo : EIATTR_KPARAM_INFO
	.align		4
.L_107:
        /*0068*/ 	.byte	0x04, 0x17
        /*006a*/ 	.short	(.L_109 - .L_108)
.L_108:
        /*006c*/ 	.word	0x00000000
        /*0070*/ 	.short	0x0000
        /*0072*/ 	.short	0x0000
        /*0074*/ 	.byte	0x00, 0xf5, 0x21, 0x00


	//----- nvinfo : EIATTR_SPARSE_MMA_MASK
	.align		4
.L_109:
        /*0078*/ 	.byte	0x03, 0x50
        /*007a*/ 	.short	0x0000


	//----- nvinfo : EIATTR_MAXREG_COUNT
	.align		4
        /*007c*/ 	.byte	0x03, 0x1b
        /*007e*/ 	.short	0x00ff


	//----- nvinfo : EIATTR_MERCURY_ISA_VERSION
	.align		4
        /*0080*/ 	.byte	0x03, 0x5f
        /*0082*/ 	.short	0x0101


	//----- nvinfo : EIATTR_VRC_CTA_INIT_COUNT
	.align		4
        /*0084*/ 	.byte	0x02, 0x4a
	.zero		1
	.zero		1


	//----- nvinfo : EIATTR_EXIT_INSTR_OFFSETS
	.align		4
        /*0088*/ 	.byte	0x04, 0x1c
        /*008a*/ 	.short	(.L_111 - .L_110)


	//   ....[0]....
.L_110:
        /*008c*/ 	.word	0x00000050


	//   ....[1]....
        /*0090*/ 	.word	0x00001010


	//----- nvinfo : EIATTR_CRS_STACK_SIZE
	.align		4
.L_111:
        /*0094*/ 	.byte	0x04, 0x1e
        /*0096*/ 	.short	(.L_113 - .L_112)
.L_112:
        /*0098*/ 	.word	0x00000000


	//----- nvinfo : EIATTR_CBANK_PARAM_SIZE
	.align		4
.L_113:
        /*009c*/ 	.byte	0x03, 0x19
        /*009e*/ 	.short	0x0030


	//----- nvinfo : EIATTR_PARAM_CBANK
	.align		4
        /*00a0*/ 	.byte	0x04, 0x0a
        /*00a2*/ 	.short	(.L_115 - .L_114)
	.align		4
.L_114:
        /*00a4*/ 	.word	index@(.nv.constant0._Z22LayerNormGradBetaGammaIffEvPKT_PKT0_S5_PS3_S6_ii)
        /*00a8*/ 	.short	0x0380
        /*00aa*/ 	.short	0x0030


	//----- nvinfo : EIATTR_SW_WAR
	.align		4
.L_115:
        /*00ac*/ 	.byte	0x04, 0x36
        /*00ae*/ 	.short	(.L_117 - .L_116)
.L_116:
        /*00b0*/ 	.word	0x00000008
.L_117:


//--------------------- .nv.info._Z17InitGradBetaGammaIfEvPT_S1_i --------------------------
	.section	.nv.info._Z17InitGradBetaGammaIfEvPT_S1_i,"",@"SHT_CUDA_INFO"
	.sectionflags	@""
	.align	4


	//----- nvinfo : EIATTR_CUDA_API_VERSION
	.align		4
        /*0000*/ 	.byte	0x04, 0x37
        /*0002*/ 	.short	(.L_119 - .L_118)
.L_118:
        /*0004*/ 	.word	0x00000082


	//----- nvinfo : EIATTR_KPARAM_INFO
	.align		4
.L_119:
        /*0008*/ 	.byte	0x04, 0x17
        /*000a*/ 	.short	(.L_121 - .L_120)
.L_120:
        /*000c*/ 	.word	0x00000000
        /*0010*/ 	.short	0x0002
        /*0012*/ 	.short	0x0010
        /*0014*/ 	.byte	0x00, 0xf0, 0x11, 0x00


	//----- nvinfo : EIATTR_KPARAM_INFO
	.align		4
.L_121:
        /*0018*/ 	.byte	0x04, 0x17
        /*001a*/ 	.short	(.L_123 - .L_122)
.L_122:
        /*001c*/ 	.word	0x00000000
        /*0020*/ 	.short	0x0001
        /*0022*/ 	.short	0x0008
        /*0024*/ 	.byte	0x00, 0xf5, 0x21, 0x00


	//----- nvinfo : EIATTR_KPARAM_INFO
	.align		4
.L_123:
        /*0028*/ 	.byte	0x04, 0x17
        /*002a*/ 	.short	(.L_125 - .L_124)
.L_124:
        /*002c*/ 	.word	0x00000000
        /*0030*/ 	.short	0x0000
        /*0032*/ 	.short	0x0000
        /*0034*/ 	.byte	0x00, 0xf5, 0x21, 0x00


	//----- nvinfo : EIATTR_SPARSE_MMA_MASK
	.align		4
.L_125:
        /*0038*/ 	.byte	0x03, 0x50
        /*003a*/ 	.short	0x0000


	//----- nvinfo : EIATTR_MAXREG_COUNT
	.align		4
        /*003c*/ 	.byte	0x03, 0x1b
        /*003e*/ 	.short	0x00ff


	//----- nvinfo : EIATTR_MERCURY_ISA_VERSION
	.align		4
        /*0040*/ 	.byte	0x03, 0x5f
        /*0042*/ 	.short	0x0101


	//----- nvinfo : EIATTR_VRC_CTA_INIT_COUNT
	.align		4
        /*0044*/ 	.byte	0x02, 0x4a
	.zero		1
	.zero		1


	//----- nvinfo : EIATTR_EXIT_INSTR_OFFSETS
	.align		4
        /*0048*/ 	.byte	0x04, 0x1c
        /*004a*/ 	.short	(.L_127 - .L_126)


	//   ....[0]....
.L_126:
        /*004c*/ 	.word	0x00000070


	//   ....[1]....
        /*0050*/ 	.word	0x000000f0


	//----- nvinfo : EIATTR_CBANK_PARAM_SIZE
	.align		4
.L_127:
        /*0054*/ 	.byte	0x03, 0x19
        /*0056*/ 	.short	0x0014


	//----- nvinfo : EIATTR_PARAM_CBANK
	.align		4
        /*0058*/ 	.byte	0x04, 0x0a
        /*005a*/ 	.short	(.L_129 - .L_128)
	.align		4
.L_128:
        /*005c*/ 	.word	index@(.nv.constant0._Z17InitGradBetaGammaIfEvPT_S1_i)
        /*0060*/ 	.short	0x0380
        /*0062*/ 	.short	0x0014


	//----- nvinfo : EIATTR_SW_WAR
	.align		4
.L_129:
        /*0064*/ 	.byte	0x04, 0x36
        /*0066*/ 	.short	(.L_131 - .L_130)
.L_130:
        /*0068*/ 	.word	0x00000008
.L_131:


//--------------------- .nv.info._Z15LayerNormKernelIffEvPKT_PKT0_S5_S3_PS0_PS3_S7_ii --------------------------
	.section	.nv.info._Z15LayerNormKernelIffEvPKT_PKT0_S5_S3_PS0_PS3_S7_ii,"",@"SHT_CUDA_INFO"
	.sectionflags	@""
	.align	4


	//----- nvinfo : EIATTR_CUDA_API_VERSION
	.align		4
        /*0000*/ 	.byte	0x04, 0x37
        /*0002*/ 	.short	(.L_133 - .L_132)
.L_132:
        /*0004*/ 	.word	0x00000082


	//----- nvinfo : EIATTR_KPARAM_INFO
	.align		4
.L_133:
        /*0008*/ 	.byte	0x04, 0x17
        /*000a*/ 	.short	(.L_135 - .L_134)
.L_134:
        /*000c*/ 	.word	0x00000000
        /*0010*/ 	.short	0x0008
        /*0012*/ 	.short	0x003c
        /*0014*/ 	.byte	0x00, 0xf0, 0x11, 0x00


	//----- nvinfo : EIATTR_KPARAM_INFO
	.align		4
.L_135:
        /*0018*/ 	.byte	0x04, 0x17
        /*001a*/ 	.short	(.L_137 - .L_136)
.L_136:
        /*001c*/ 	.word	0x00000000
        /*0020*/ 	.short	0x0007
        /*0022*/ 	.short	0x0038
        /*0024*/ 	.byte	0x00, 0xf0, 0x11, 0x00


	//----- nvinfo : EIATTR_KPARAM_INFO
	.align		4
.L_137:
        /*0028*/ 	.byte	0x04, 0x17
        /*002a*/ 	.short	(.L_139 - .L_138)
.L_138:
        /*002c*/ 	.word	0x00000000
        /*0030*/ 	.short	0x0006
        /*0032*/ 	.short	0x0030
        /*0034*/ 	.byte	0x00, 0xf5, 0x21, 0x00


	//----- nvinfo : EIATTR_KPARAM_INFO
	.align		4
.L_139:
        /*0038*/ 	.byte	0x04, 0x17
        /*003a*/ 	.short	(.L_141 - .L_140)
.L_140:
        /*003c*/ 	.word	0x00000000
        /*0040*/ 	.short	0x0005
        /*0042*/ 	.short	0x0028
        /*0044*/ 	.byte	0x00, 0xf5, 0x21, 0x00


	//----- nvinfo : EIATTR_KPARAM_INFO
	.align		4
.L_141:
        /*0048*/ 	.byte	0x04, 0x17
        /*004a*/ 	.short	(.L_143 - .L_142)
.L_142:
        /*004c*/ 	.word	0x00000000
        /*0050*/ 	.short	0x0004
        /*0052*/ 	.short	0x0020
        /*0054*/ 	.byte	0x00, 0xf5, 0x21, 0x00


	//----- nvinfo : EIATTR_KPARAM_INFO
	.align		4
.L_143:
        /*0058*/ 	.byte	0x04, 0x17
        /*005a*/ 	.short	(.L_145 - .L_144)
.L_144:
        /*005c*/ 	.word	0x00000000
        /*0060*/ 	.short	0x0003
        /*0062*/ 	.short	0x0018
        /*0064*/ 	.byte	0x00, 0xf0, 0x11, 0x00


	//----- nvinfo : EIATTR_KPARAM_INFO
	.align		4
.L_145:
        /*0068*/ 	.byte	0x04, 0x17
        /*006a*/ 	.short	(.L_147 - .L_146)
.L_146:
        /*006c*/ 	.word	0x00000000
        /*0070*/ 	.short	0x0002
        /*0072*/ 	.short	0x0010
        /*0074*/ 	.byte	0x00, 0xf5, 0x21, 0x00


	//----- nvinfo : EIATTR_KPARAM_INFO
	.align		4
.L_147:
        /*0078*/ 	.byte	0x04, 0x17
        /*007a*/ 	.short	(.L_149 - .L_148)
.L_148:
        /*007c*/ 	.word	0x00000000
        /*0080*/ 	.short	0x0001
        /*0082*/ 	.short	0x0008
        /*0084*/ 	.byte	0x00, 0xf5, 0x21, 0x00


	//----- nvinfo : EIATTR_KPARAM_INFO
	.align		4
.L_149:
        /*0088*/ 	.byte	0x04, 0x17
        /*008a*/ 	.short	(.L_151 - .L_150)
.L_150:
        /*008c*/ 	.word	0x00000000
        /*0090*/ 	.short	0x0000
        /*0092*/ 	.short	0x0000
        /*0094*/ 	.byte	0x00, 0xf5, 0x21, 0x00


	//----- nvinfo : EIATTR_SPARSE_MMA_MASK
	.align		4
.L_151:
        /*0098*/ 	.byte	0x03, 0x50
        /*009a*/ 	.short	0x0000


	//----- nvinfo : EIATTR_MAXREG_COUNT
	.align		4
        /*009c*/ 	.byte	0x03, 0x1b
        /*009e*/ 	.short	0x00ff


	//----- nvinfo : EIATTR_NUM_BARRIERS
	.align		4
        /*00a0*/ 	.byte	0x02, 0x4c
        /*00a2*/ 	.byte	0x01
	.zero		1


	//----- nvinfo : EIATTR_MERCURY_ISA_VERSION
	.align		4
        /*00a4*/ 	.byte	0x03, 0x5f
        /*00a6*/ 	.short	0x0101


	//----- nvinfo : EIATTR_COOP_GROUP_MASK_REGIDS
	.align		4
        /*00a8*/ 	.byte	0x04, 0x29
        /*00aa*/ 	.short	(.L_153 - .L_152)


	//   ....[0]....
.L_152:
        /*00ac*/ 	.word	0xffffffff


	//   ....[1]....
        /*00b0*/ 	.word	0xffffffff


	//   ....[2]....
        /*00b4*/ 	.word	0xffffffff


	//   ....[3]....
        /*00b8*/ 	.word	0xffffffff


	//   ....[4]....
        /*00bc*/ 	.word	0xffffffff


	//   ....[5]....
        /*00c0*/ 	.word	0xffffffff


	//   ....[6]....
        /*00c4*/ 	.word	0xffffffff


	//   ....[7]....
        /*00c8*/ 	.word	0xffffffff


	//   ....[8]....
        /*00cc*/ 	.word	0xffffffff


	//   ....[9]....
        /*00d0*/ 	.word	0xffffffff


	//   ....[10]....
        /*00d4*/ 	.word	0xffffffff


	//   ....[11]....
        /*00d8*/ 	.word	0xffffffff


	//   ....[12]....
        /*00dc*/ 	.word	0xffffffff


	//   ....[13]....
        /*00e0*/ 	.word	0xffffffff


	//   ....[14]....
        /*00e4*/ 	.word	0xffffffff


	//   ....[15]....
        /*00e8*/ 	.word	0xffffffff


	//   ....[16]....
        /*00ec*/ 	.word	0xffffffff


	//   ....[17]....
        /*00f0*/ 	.word	0xffffffff


	//   ....[18]....
        /*00f4*/ 	.word	0xffffffff


	//   ....[19]....
        /*00f8*/ 	.word	0xffffffff


	//   ....[20]....
        /*00fc*/ 	.word	0xffffffff


	//   ....[21]....
        /*0100*/ 	.word	0xffffffff


	//   ....[22]....
        /*0104*/ 	.word	0xffffffff


	//   ....[23]....
        /*0108*/ 	.word	0xffffffff


	//   ....[24]....
        /*010c*/ 	.word	0xffffffff


	//   ....[25]....
        /*0110*/ 	.word	0xffffffff


	//   ....[26]....
        /*0114*/ 	.word	0xffffffff


	//   ....[27]....
        /*0118*/ 	.word	0xffffffff


	//   ....[28]....
        /*011c*/ 	.word	0xffffffff


	//   ....[29]....
        /*0120*/ 	.word	0xffffffff


	//----- nvinfo : EIATTR_COOP_GROUP_INSTR_OFFSETS
	.align		4
.L_153:
        /*0124*/ 	.byte	0x04, 0x28
        /*0126*/ 	.short	(.L_155 - .L_154)


	//   ....[0]....
.L_154:
        /*0128*/ 	.word	0x00000590


	//   ....[1]....
        /*012c*/ 	.word	0x000005b0


	//   ....[2]....
        /*0130*/ 	.word	0x000005d0


	//   ....[3]....
        /*0134*/ 	.word	0x000005f0


	//   ....[4]....
        /*0138*/ 	.word	0x00000620


	//   ....[5]....
        /*013c*/ 	.word	0x000008a0


	//   ....[6]....
        /*0140*/ 	.word	0x000008c0


	//   ....[7]....
        /*0144*/ 	.word	0x000008e0


	//   ....[8]....
        /*0148*/ 	.word	0x00000900


	//   ....[9]....
        /*014c*/ 	.word	0x00000920


	//   ....[10]....
        /*0150*/ 	.word	0x00000c10


	//   ....[11]....
        /*0154*/ 	.word	0x00000c30


	//   ....[12]....
        /*0158*/ 	.word	0x00000c50


	//   ....[13]....
        /*015c*/ 	.word	0x00000c70


	//   ....[14]....
        /*0160*/ 	.word	0x00000c90


	//   ....[15]....
        /*0164*/ 	.word	0x000012b0


	//   ....[16]....
        /*0168*/ 	.word	0x000012d0


	//   ....[17]....
        /*016c*/ 	.word	0x000012f0


	//   ....[18]....
        /*0170*/ 	.word	0x00001310


	//   ....[19]....
        /*0174*/ 	.word	0x00001340


	//   ....[20]....
        /*0178*/ 	.word	0x00001580


	//   ....[21]....
        /*017c*/ 	.word	0x000015e0


	//   ....[22]....
        /*0180*/ 	.word	0x00001600


	//   ....[23]....
        /*0184*/ 	.word	0x00001620


	//   ....[24]....
        /*0188*/ 	.word	0x00001640


	//   ....[25]....
        /*018c*/ 	.word	0x000019a0


	//   ....[26]....
        /*0190*/ 	.word	0x000019c0


	//   ....[27]....
        /*0194*/ 	.word	0x000019e0


	//   ....[28]....
        /*0198*/ 	.word	0x00001a00


	//   ....[29]....
        /*019c*/ 	.word	0x00001a20


	//----- nvinfo : EIATTR_VRC_CTA_INIT_COUNT
	.align		4
.L_155:
        /*01a0*/ 	.byte	0x02, 0x4a
	.zero		1
	.zero		1


	//----- nvinfo : EIATTR_EXIT_INSTR_OFFSETS
	.align		4
        /*01a4*/ 	.byte	0x04, 0x1c
        /*01a6*/ 	.short	(.L_157 - .L_156)


	//   ....[0]....
.L_156:
        /*01a8*/ 	.word	0x00000050


	//   ....[1]....
        /*01ac*/ 	.word	0x00002740


	//----- nvinfo : EIATTR_CRS_STACK_SIZE
	.align		4
.L_157:
        /*01b0*/ 	.byte	0x04, 0x1e
        /*01b2*/ 	.short	(.L_159 - .L_158)
.L_158:
        /*01b4*/ 	.word	0x00000000


	//----- nvinfo : EIATTR_CBANK_PARAM_SIZE
	.align		4
.L_159:
        /*01b8*/ 	.byte	0x03, 0x19
        /*01ba*/ 	.short	0x0040


	//----- nvinfo : EIATTR_PARAM_CBANK
	.align		4
        /*01bc*/ 	.byte	0x04, 0x0a
        /*01be*/ 	.short	(.L_161 - .L_160)
	.align		4
.L_160:
        /*01c0*/ 	.word	index@(.nv.constant0._Z15LayerNormKernelIffEvPKT_PKT0_S5_S3_PS0_PS3_S7_ii)
        /*01c4*/ 	.short	0x0380
        /*01c6*/ 	.short	0x0040


	//----- nvinfo : EIATTR_SW_WAR
	.align		4
.L_161:
        /*01c8*/ 	.byte	0x04, 0x36
        /*01ca*/ 	.short	(.L_163 - .L_162)
.L_162:
        /*01cc*/ 	.word	0x00000008
.L_163:


//--------------------- .nv.callgraph             --------------------------
	.section	.nv.callgraph,"",@"SHT_CUDA_CALLGRAPH"
	.align	4
	.sectionentsize	8
	.align		4
        /*0000*/ 	.word	0x00000000
	.align		4
        /*0004*/ 	.word	0xffffffff
	.align		4
        /*0008*/ 	.word	0x00000000
	.align		4
        /*000c*/ 	.word	0xfffffffe
	.align		4
        /*0010*/ 	.word	0x00000000
	.align		4
        /*0014*/ 	.word	0xfffffffd
	.align		4
        /*0018*/ 	.word	0x00000000
	.align		4
        /*001c*/ 	.word	0xfffffffc


//--------------------- .nv.constant4             --------------------------
	.section	.nv.constant4,"a",@progbits
	.align	8
	.align		8
.nv.constant4:
        /*0000*/ 	.dword	_ZN30_INTERNAL_51585b8b_4_k_cu_main4cuda3std3__45__cpo5beginE
	.align		8
        /*0008*/ 	.dword	_ZN30_INTERNAL_51585b8b_4_k_cu_main4cuda3std3__45__cpo3endE
	.align		8
        /*0010*/ 	.dword	_ZN30_INTERNAL_51585b8b_4_k_cu_main4cuda3std3__45__cpo6cbeginE
	.align		8
        /*0018*/ 	.dword	_ZN30_INTERNAL_51585b8b_4_k_cu_main4cuda3std3__45__cpo4cendE
	.align		8
        /*0020*/ 	.dword	_ZN30_INTERNAL_51585b8b_4_k_cu_main4cuda3std3__45__cpo6rbeginE
	.align		8
        /*0028*/ 	.dword	_ZN30_INTERNAL_51585b8b_4_k_cu_main4cuda3std3__45__cpo4rendE
	.align		8
        /*0030*/ 	.dword	_ZN30_INTERNAL_51585b8b_4_k_cu_main4cuda3std3__45__cpo7crbeginE
	.align		8
        /*0038*/ 	.dword	_ZN30_INTERNAL_51585b8b_4_k_cu_main4cuda3std3__45__cpo5crendE
	.align		8
        /*0040*/ 	.dword	_ZN30_INTERNAL_51585b8b_4_k_cu_main4cuda3std3__432_GLOBAL__N__51585b8b_4_k_cu_main6ignoreE
	.align		8
        /*0048*/ 	.dword	_ZN30_INTERNAL_51585b8b_4_k_cu_main4cuda3std3__419piecewise_constructE
	.align		8
        /*0050*/ 	.dword	_ZN30_INTERNAL_51585b8b_4_k_cu_main4cuda3std3__48in_placeE
	.align		8
        /*0058*/ 	.dword	_ZN30_INTERNAL_51585b8b_4_k_cu_main4cuda3std3__420unreachable_sentinelE
	.align		8
        /*0060*/ 	.dword	_ZN30_INTERNAL_51585b8b_4_k_cu_main4cuda3std6ranges3__45__cpo4swapE
	.align		8
        /*0068*/ 	.dword	_ZN30_INTERNAL_51585b8b_4_k_cu_main4cuda3std6ranges3__45__cpo9iter_moveE
	.align		8
        /*0070*/ 	.dword	_ZN30_INTERNAL_51585b8b_4_k_cu_main4cuda3std6ranges3__45__cpo5beginE
	.align		8
        /*0078*/ 	.dword	_ZN30_INTERNAL_51585b8b_4_k_cu_main4cuda3std6ranges3__45__cpo3endE
	.align		8
        /*0080*/ 	.dword	_ZN30_INTERNAL_51585b8b_4_k_cu_main4cuda3std6ranges3__45__cpo6cbeginE
	.align		8
        /*0088*/ 	.dword	_ZN30_INTERNAL_51585b8b_4_k_cu_main4cuda3std6ranges3__45__cpo4cendE
	.align		8
        /*0090*/ 	.dword	_ZN30_INTERNAL_51585b8b_4_k_cu_main4cuda3std6ranges3__45__cpo7advanceE
	.align		8
        /*0098*/ 	.dword	_ZN30_INTERNAL_51585b8b_4_k_cu_main4cuda3std6ranges3__45__cpo9iter_swapE
	.align		8
        /*00a0*/ 	.dword	_ZN30_INTERNAL_51585b8b_4_k_cu_main4cuda3std6ranges3__45__cpo4nextE
	.align		8
        /*00a8*/ 	.dword	_ZN30_INTERNAL_51585b8b_4_k_cu_main4cuda3std6ranges3__45__cpo4prevE
	.align		8
        /*00b0*/ 	.dword	_ZN30_INTERNAL_51585b8b_4_k_cu_main4cuda3std6ranges3__45__cpo4dataE
	.align		8
        /*00b8*/ 	.dword	_ZN30_INTERNAL_51585b8b_4_k_cu_main4cuda3std6ranges3__45__cpo5cdataE
	.align		8
        /*00c0*/ 	.dword	_ZN30_INTERNAL_51585b8b_4_k_cu_main4cuda3std6ranges3__45__cpo4sizeE
	.align		8
        /*00c8*/ 	.dword	_ZN30_INTERNAL_51585b8b_4_k_cu_main4cuda3std6ranges3__45__cpo5ssizeE
	.align		8
        /*00d0*/ 	.dword	_ZN30_INTERNAL_51585b8b_4_k_cu_main4cuda3std6ranges3__45__cpo8distanceE
	.align		8
        /*00d8*/ 	.dword	_ZN30_INTERNAL_51585b8b_4_k_cu_main6thrust24THRUST_300001_SM_1000_NS6system6detail10sequential3seqE


//--------------------- .text._Z18LayerNormGradInputIffEvPKT_PKT0_S5_S5_PS0_ii --------------------------
	.section	.text._Z18LayerNormGradInputIffEvPKT_PKT0_S5_S5_PS0_ii,"ax",@progbits
	.align	128
        .global         _Z18LayerNormGradInputIffEvPKT_PKT0_S5_S5_PS0_ii
        .type           _Z18LayerNormGradInputIffEvPKT_PKT0_S5_S5_PS0_ii,@function
        .size           _Z18LayerNormGradInputIffEvPKT_PKT0_S5_S5_PS0_ii,(.L_x_176 - _Z18LayerNormGradInputIffEvPKT_PKT0_S5_S5_PS0_ii)
        .other          _Z18LayerNormGradInputIffEvPKT_PKT0_S5_S5_PS0_ii,@"STO_CUDA_ENTRY STV_DEFAULT"
_Z18LayerNormGradInputIffEvPKT_PKT0_S5_S5_PS0_ii:
.text._Z18LayerNormGradInputIffEvPKT_PKT0_S5_S5_PS0_ii:
[----:B------:R-:W-:Y:S08]  /*0000*/  LDC R1, c[0x0][0x37c] ;  /* 0x0000df00ff017b82 */ /* 0x000ff00000000800 */
[----:B------:R-:W0:Y:S08]  /*0010*/  S2UR UR6, SR_CTAID.X ;  /* 0x00000000000679c3 */ /* 0x000e300000002500 */
[----:B------:R-:W0:Y:S02]  /*0020*/  LDC R0, c[0x0][0x3a8] ;  /* 0x0000ea00ff007b82 */ /* 0x000e240000000800 */
[----:B0-----:R-:W-:-:S13]  /*0030*/  ISETP.LE.AND P0, PT, R0, UR6, PT ;  /* 0x0000000600007c0c */ /* 0x001fda000bf03270 */
[----:B------:R-:W-:Y:S05]  /*0040*/  @P0 EXIT ;  /* 0x000000000000094d */ /* 0x000fea0003800000 */
[----:B------:R-:W0:Y:S01]  /*0050*/  LDCU UR4, c[0x0][0x3ac] ;  /* 0x00007580ff0477ac */ /* 0x000e220008000800 */
[----:B------:R-:W-:Y:S01]  /*0060*/  IMAD.MOV.U32 R2, RZ, RZ, 0x1 ;  /* 0x00000001ff027424 */ /* 0x000fe200078e00ff */
[----:B------:R-:W1:Y:S01]  /*0070*/  S2R R0, SR_TID.X ;  /* 0x0000000000007919 */ /* 0x000e620000002100 */
[----:B------:R-:W-:Y:S01]  /*0080*/  UMOV UR5, 0x400 ;  /* 0x0000040000057882 */ /* 0x000fe20000000000 */
[----:B0-----:R-:W0:Y:S01]  /*0090*/  I2F.F64 R28, UR4 ;  /* 0x00000004001c7d12 */ /* 0x001e220008201c00 */
[----:B------:R-:W2:Y:S07]  /*00a0*/  S2UR UR4, SR_CgaCtaId ;  /* 0x00000000000479c3 */ /* 0x000eae0000008800 */
[----:B0-----:R-:W0:Y:S01]  /*00b0*/  MUFU.RCP64H R3, R29 ;  /* 0x0000001d00037308 */ /* 0x001e220000001800 */
[----:B--2---:R-:W-:Y:S01]  /*00c0*/  ULEA UR5, UR4, UR5, 0x18 ;  /* 0x0000000504057291 */ /* 0x004fe2000f8ec0ff */
[----:B0-----:R-:W-:-:S08]  /*00d0*/  DFMA R4, -R28, R2, 1 ;  /* 0x3ff000001c04742b */ /* 0x001fd00000000102 */
[----:B------:R-:W-:-:S08]  /*00e0*/  DFMA R4, R4, R4, R4 ;  /* 0x000000040404722b */ /* 0x000fd00000000004 */
[----:B------:R-:W-:-:S08]  /*00f0*/  DFMA R4, R2, R4, R2 ;  /* 0x000000040204722b */ /* 0x000fd00000000002 */
[----:B------:R-:W-:-:S08]  /*0100*/  DFMA R2, -R28, R4, 1 ;  /* 0x3ff000001c02742b */ /* 0x000fd00000000104 */
[----:B------:R-:W-:-:S08]  /*0110*/  DFMA R2, R4, R2, R4 ;  /* 0x000000020402722b */ /* 0x000fd00000000004 */
[----:B------:R-:W-:-:S08]  /*0120*/  DMUL R4, R2, 2 ;  /* 0x4000000002047828 */ /* 0x000fd00000000000 */
[----:B------:R-:W-:-:S08]  /*0130*/  DFMA R6, -R28, R4, 2 ;  /* 0x400000001c06742b */ /* 0x000fd00000000104 */
[----:B------:R-:W-:Y:S01]  /*0140*/  DFMA R2, R2, R6, R4 ;  /* 0x000000060202722b */ /* 0x000fe20000000004 */
[----:B------:R-:W0:Y:S01]  /*0150*/  LDC R5, c[0x0][0x360] ;  /* 0x0000d800ff057b82 */ /* 0x000e220000000800 */
[----:B------:R-:W-:-:S08]  /*0160*/  IMAD.U32 R7, RZ, RZ, UR6 ;  /* 0x00000006ff077e24 */ /* 0x000fd0000f8e00ff */
[----:B------:R-:W-:-:S05]  /*0170*/  FFMA R4, RZ, R29, R3 ;  /* 0x0000001dff047223 */ /* 0x000fca0000000003 */
[----:B------:R-:W-:Y:S02]  /*0180*/  FSETP.GT.AND P0, PT, |R4|, 1.469367938527859385e-39, PT ;  /* 0x001000000400780b */ /* 0x000fe40003f04200 */
[----:B-1----:R-:W-:-:S04]  /*0190*/  SHF.R.U32.HI R4, RZ, 0x3, R0 ;  /* 0x00000003ff047819 */ /* 0x002fc80000011600 */
[----:B------:R-:W-:-:S07]  /*01a0*/  LOP3.LUT R4, R4, 0x7c, RZ, 0xc0, !PT ;  /* 0x0000007c04047812 */ /* 0x000fce00078ec0ff */
[----:B------:R-:W-:Y:S05]  /*01b0*/  @P0 BRA `(.L_x_0) ;  /* 0x0000000000200947 */ /* 0x000fea0003800000 */
[----:B------:R-:W-:Y:S01]  /*01c0*/  IMAD.MOV.U32 R40, RZ, RZ, RZ ;  /* 0x000000ffff287224 */ /* 0x000fe200078e00ff */
[----:B------:R-:W-:Y:S01]  /*01d0*/  MOV R38, R28 ;  /* 0x0000001c00267202 */ /* 0x000fe20000000f00 */
[----:B------:R-:W-:Y:S01]  /*01e0*/  IMAD.MOV.U32 R41, RZ, RZ, 0x40000000 ;  /* 0x40000000ff297424 */ /* 0x000fe200078e00ff */
[----:B------:R-:W-:Y:S01]  /*01f0*/  MOV R16, 0x220 ;  /* 0x0000022000107802 */ /* 0x000fe20000000f00 */
[----:B------:R-:W-:-:S07]  /*0200*/  IMAD.MOV.U32 R39, RZ, RZ, R29 ;  /* 0x000000ffff277224 */ /* 0x000fce00078e001d */
[----:B0-----:R-:W-:Y:S05]  /*0210*/  CALL.REL.NOINC `($__internal_1_$__cuda_sm20_div_rn_f64_full) ;  /* 0x0000003800cc7944 */ /* 0x001fea0003c00000 */
[----:B------:R-:W-:Y:S02]  /*0220*/  IMAD.MOV.U32 R2, RZ, RZ, R46 ;  /* 0x000000ffff027224 */ /* 0x000fe400078e002e */
[----:B------:R-:W-:-:S07]  /*0230*/  IMAD.MOV.U32 R3, RZ, RZ, R47 ;  /* 0x000000ffff037224 */ /* 0x000fce00078e002f */
.L_x_0:
[----:B------:R-:W1:Y:S01]  /*0240*/  MUFU.RCP64H R9, R29 ;  /* 0x0000001d00097308 */ /* 0x000e620000001800 */
[----:B------:R-:W-:Y:S01]  /*0250*/  VIADD R8, R29, 0x300402 ;  /* 0x003004021d087836 */ /* 0x000fe20000000000 */
[----:B------:R-:W2:Y:S04]  /*0260*/  LDCU UR4, c[0x0][0x3ac] ;  /* 0x00007580ff0477ac */ /* 0x000ea80008000800 */
[----:B------:R-:W-:Y:S01]  /*0270*/  FSETP.GEU.AND P0, PT, |R8|, 5.8789094863358348022e-39, PT ;  /* 0x004004020800780b */ /* 0x000fe20003f0e200 */
[----:B-1----:R-:W-:Y:S01]  /*0280*/  DFMA R10, -R28, R8, 1 ;  /* 0x3ff000001c0a742b */ /* 0x002fe20000000108 */
[----:B--2---:R-:W-:-:S04]  /*0290*/  UIADD3 UR4, UPT, UPT, UR4, 0x3ff, URZ ;  /* 0x000003ff04047890 */ /* 0x004fc8000fffe0ff */
[----:B------:R-:W-:-:S03]  /*02a0*/  USHF.R.S32.HI UR6, URZ, 0x1f, UR4 ;  /* 0x0000001fff067899 */ /* 0x000fc60008011404 */
[----:B------:R-:W-:Y:S01]  /*02b0*/  DFMA R10, R10, R10, R10 ;  /* 0x0000000a0a0a722b */ /* 0x000fe2000000000a */
[----:B------:R-:W-:-:S04]  /*02c0*/  ULEA.HI UR6, UR6, UR4, URZ, 0xa ;  /* 0x0000000406067291 */ /* 0x000fc8000f8f50ff */
[----:B------:R-:W-:-:S03]  /*02d0*/  USHF.R.S32.HI UR6, URZ, 0xa, UR6 ;  /* 0x0000000aff067899 */ /* 0x000fc60008011406 */
[----:B------:R-:W-:-:S08]  /*02e0*/  DFMA R10, R8, R10, R8 ;  /* 0x0000000a080a722b */ /* 0x000fd00000000008 */
[----:B------:R-:W-:-:S08]  /*02f0*/  DFMA R12, -R28, R10, 1 ;  /* 0x3ff000001c0c742b */ /* 0x000fd0000000010a */
[----:B------:R-:W-:Y:S01]  /*0300*/  DFMA R14, R10, R12, R10 ;  /* 0x0000000c0a0e722b */ /* 0x000fe2000000000a */
[----:B------:R-:W-:Y:S10]  /*0310*/  @P0 BRA `(.L_x_1) ;  /* 0x0000000000100947 */ /* 0x000ff40003800000 */
[----:B------:R-:W-:-:S04]  /*0320*/  LOP3.LUT R6, R29, 0x7fffffff, RZ, 0xc0, !PT ;  /* 0x7fffffff1d067812 */ /* 0x000fc800078ec0ff */
[----:B------:R-:W-:Y:S02]  /*0330*/  IADD3 R12, PT, PT, R6, -0x100000, RZ ;  /* 0xfff00000060c7810 */ /* 0x000fe40007ffe0ff */
[----:B------:R-:W-:-:S07]  /*0340*/  MOV R6, 0x360 ;  /* 0x0000036000067802 */ /* 0x000fce0000000f00 */
[----:B0-----:R-:W-:Y:S05]  /*0350*/  CALL.REL.NOINC `($__internal_0_$__cuda_sm20_dblrcp_rn_slowpath_v3) ;  /* 0x0000003400d47944 */ /* 0x001fea0003c00000 */
.L_x_1:
[----:B0-----:R-:W0:Y:S01]  /*0360*/  I2F.U32.RP R12, R5 ;  /* 0x00000005000c7306 */ /* 0x001e220000209000 */
[----:B------:R-:W1:Y:S01]  /*0370*/  LDCU UR4, c[0x0][0x3ac] ;  /* 0x00007580ff0477ac */ /* 0x000e620008000800 */
[----:B------:R-:W-:Y:S01]  /*0380*/  IMAD.IADD R6, R0, 0x1, R5 ;  /* 0x0000000100067824 */ /* 0x000fe200078e0205 */
[----:B------:R-:W2:Y:S01]  /*0390*/  LDC.64 R26, c[0x0][0x388] ;  /* 0x0000e200ff1a7b82 */ /* 0x000ea20000000a00 */
[----:B------:R-:W-:Y:S01]  /*03a0*/  ISETP.NE.U32.AND P2, PT, R5, RZ, PT ;  /* 0x000000ff0500720c */ /* 0x000fe20003f45070 */
[----:B------:R-:W-:Y:S01]  /*03b0*/  UISETP.LT.AND UP0, UPT, UR6, 0x1, UPT ;  /* 0x000000010600788c */ /* 0x000fe2000bf01270 */
[----:B------:R-:W3:Y:S03]  /*03c0*/  LDCU.64 UR10, c[0x0][0x358] ;  /* 0x00006b00ff0a77ac */ /* 0x000ee60008000a00 */
[----:B------:R-:W-:Y:S01]  /*03d0*/  USEL UR6, UR6, 0x1, !UP0 ;  /* 0x0000000106067887 */ /* 0x000fe2000c000000 */
[----:B0-----:R-:W0:Y:S01]  /*03e0*/  MUFU.RCP R12, R12 ;  /* 0x0000000c000c7308 */ /* 0x001e220000001000 */
[----:B-1----:R-:W-:-:S02]  /*03f0*/  ISETP.GE.AND P0, PT, R6, UR4, PT ;  /* 0x0000000406007c0c */ /* 0x002fc4000bf06270 */
[----:B------:R-:W-:Y:S01]  /*0400*/  VIMNMX R11, PT, PT, R6, UR4, !PT ;  /* 0x00000004060b7c48 */ /* 0x000fe2000ffe0100 */
[----:B--2---:R-:W-:-:S04]  /*0410*/  IMAD.WIDE.U32 R26, R0, 0x4, R26 ;  /* 0x00000004001a7825 */ /* 0x004fc800078e001a */
[----:B0-----:R-:W-:Y:S02]  /*0420*/  VIADD R8, R12, 0xffffffe ;  /* 0x0ffffffe0c087836 */ /* 0x001fe40000000000 */
[----:B------:R-:W-:Y:S02]  /*0430*/  IMAD.IADD R12, R6, 0x1, R5 ;  /* 0x00000001060c7824 */ /* 0x000fe400078e0205 */
[----:B------:R0:W1:Y:S01]  /*0440*/  F2I.FTZ.U32.TRUNC.NTZ R9, R8 ;  /* 0x0000000800097305 */ /* 0x000062000021f000 */
[----:B------:R-:W-:-:S04]  /*0450*/  IMAD.WIDE R24, R5, 0x4, R26 ;  /* 0x0000000405187825 */ /* 0x000fc800078e021a */
[----:B0-----:R-:W-:Y:S02]  /*0460*/  IMAD.MOV.U32 R8, RZ, RZ, RZ ;  /* 0x000000ffff087224 */ /* 0x001fe400078e00ff */
[----:B-1----:R-:W-:-:S04]  /*0470*/  IMAD.MOV R10, RZ, RZ, -R9 ;  /* 0x000000ffff0a7224 */ /* 0x002fc800078e0a09 */
[----:B------:R-:W-:Y:S01]  /*0480*/  IMAD R13, R10, R5, RZ ;  /* 0x000000050a0d7224 */ /* 0x000fe200078e02ff */
[----:B------:R-:W-:-:S03]  /*0490*/  SEL R10, RZ, 0x1, P0 ;  /* 0x00000001ff0a7807 */ /* 0x000fc60000000000 */
[----:B------:R-:W-:Y:S01]  /*04a0*/  IMAD.HI.U32 R9, R9, R13, R8 ;  /* 0x0000000d09097227 */ /* 0x000fe200078e0008 */
[----:B------:R-:W-:-:S05]  /*04b0*/  IADD3 R8, PT, PT, R11, -R6, -R10 ;  /* 0x800000060b087210 */ /* 0x000fca0007ffe80a */
[----:B------:R-:W-:-:S05]  /*04c0*/  IMAD.HI.U32 R9, R9, R8, RZ ;  /* 0x0000000809097227 */ /* 0x000fca00078e00ff */
[----:B------:R-:W-:-:S05]  /*04d0*/  IADD3 R11, PT, PT, -R9, RZ, RZ ;  /* 0x000000ff090b7210 */ /* 0x000fca0007ffe1ff */
[----:B------:R-:W-:-:S05]  /*04e0*/  IMAD R8, R5, R11, R8 ;  /* 0x0000000b05087224 */ /* 0x000fca00078e0208 */
[----:B------:R-:W-:-:S13]  /*04f0*/  ISETP.GE.U32.AND P0, PT, R8, R5, PT ;  /* 0x000000050800720c */ /* 0x000fda0003f06070 */
[----:B------:R-:W-:Y:S02]  /*0500*/  @P0 IMAD.IADD R8, R8, 0x1, -R5 ;  /* 0x0000000108080824 */ /* 0x000fe400078e0a05 */
[----:B------:R-:W-:-:S03]  /*0510*/  @P0 VIADD R9, R9, 0x1 ;  /* 0x0000000109090836 */ /* 0x000fc60000000000 */
[-C--:B------:R-:W-:Y:S02]  /*0520*/  ISETP.GE.U32.AND P1, PT, R8, R5.reuse, PT ;  /* 0x000000050800720c */ /* 0x080fe40003f26070 */
[----:B------:R0:W1:Y:S11]  /*0530*/  F2F.F32.F64 R8, R14 ;  /* 0x0000000e00087310 */ /* 0x0000760000301000 */
[----:B------:R-:W-:Y:S01]  /*0540*/  @P1 VIADD R9, R9, 0x1 ;  /* 0x0000000109091836 */ /* 0x000fe20000000000 */
[----:B------:R-:W-:-:S05]  /*0550*/  @!P2 LOP3.LUT R9, RZ, R5, RZ, 0x33, !PT ;  /* 0x00000005ff09a212 */ /* 0x000fca00078e33ff */
[----:B------:R-:W-:Y:S01]  /*0560*/  IMAD.IADD R9, R10, 0x1, R9 ;  /* 0x000000010a097824 */ /* 0x000fe200078e0209 */
[----:B------:R-:W-:-:S04]  /*0570*/  SHF.L.U32 R10, R0, 0x2, RZ ;  /* 0x00000002000a7819 */ /* 0x000fc800000006ff */
[----:B01-3--:R-:W-:-:S07]  /*0580*/  LOP3.LUT R11, R9, 0x3, RZ, 0xc0, !PT ;  /* 0x00000003090b7812 */ /* 0x00bfce00078ec0ff */
.L_x_78:
[----:B0-----:R-:W0:Y:S01]  /*0590*/  LDCU UR4, c[0x0][0x3ac] ;  /* 0x00007580ff0477ac */ /* 0x001e220008000800 */
[----:B-----5:R-:W1:Y:S01]  /*05a0*/  LDC.64 R22, c[0x0][0x398] ;  /* 0x0000e600ff167b82 */ /* 0x020e620000000a00 */
[----:B------:R-:W-:Y:S01]  /*05b0*/  IMAD.MOV.U32 R54, RZ, RZ, RZ ;  /* 0x000000ffff367224 */ /* 0x000fe200078e00ff */
[----:B0-----:R-:W-:Y:S01]  /*05c0*/  UISETP.GE.AND UP0, UPT, UR4, 0x1, UPT ;  /* 0x000000010400788c */ /* 0x001fe2000bf06270 */
[----:B-1----:R-:W-:-:S08]  /*05d0*/  IMAD.WIDE.U32 R22, R7, 0x4, R22 ;  /* 0x0000000407167825 */ /* 0x002fd000078e0016 */
[----:B--23--:R-:W-:Y:S05]  /*05e0*/  BRA.U !UP0, `(.L_x_2) ;  /* 0x0000000d08b47547 */ /* 0x00cfea000b800000 */
[----:B------:R-:W0:Y:S01]  /*05f0*/  LDC.64 R14, c[0x0][0x388] ;  /* 0x0000e200ff0e7b82 */ /* 0x000e220000000a00 */
[----:B------:R-:W1:Y:S01]  /*0600*/  S2R R53, SR_LANEID ;  /* 0x0000000000357919 */ /* 0x000e620000000000 */
[----:B------:R-:W-:Y:S01]  /*0610*/  IADD3 R52, PT, PT, R10, 0x1, RZ ;  /* 0x000000010a347810 */ /* 0x000fe20007ffe0ff */
[----:B------:R-:W-:Y:S01]  /*0620*/  IMAD R13, R7, UR4, R10 ;  /* 0x00000004070d7c24 */ /* 0x000fe2000f8e020a */
[----:B------:R-:W2:Y:S01]  /*0630*/  LDCU UR9, c[0x0][0x3ac] ;  /* 0x00007580ff0977ac */ /* 0x000ea20008000800 */
[----:B------:R-:W-:Y:S01]  /*0640*/  IMAD.MOV.U32 R54, RZ, RZ, RZ ;  /* 0x000000ffff367224 */ /* 0x000fe200078e00ff */
[----:B------:R-:W-:Y:S01]  /*0650*/  UIADD3 UR8, UPT, UPT, -UR6, URZ, URZ ;  /* 0x000000ff06087290 */ /* 0x000fe2000fffe1ff */
[----:B0-----:R-:W-:-:S03]  /*0660*/  IMAD.WIDE.U32 R14, R0, 0x10, R14 ;  /* 0x00000010000e7825 */ /* 0x001fc600078e000e */
[----:B------:R-:W-:-:S05]  /*0670*/  IADD3 R14, P0, PT, R14, 0x8, RZ ;  /* 0x000000080e0e7810 */ /* 0x000fca0007f1e0ff */
[----:B-12---:R-:W-:-:S08]  /*0680*/  IMAD.X R15, RZ, RZ, R15, P0 ;  /* 0x000000ffff0f7224 */ /* 0x006fd000000e060f */
.L_x_24:
[----:B------:R-:W-:Y:S01]  /*0690*/  VIADD R16, R52, 0xffffffff ;  /* 0xffffffff34107836 */ /* 0x000fe20000000000 */
[----:B------:R-:W-:Y:S01]  /*06a0*/  BSSY.RECONVERGENT B0, `(.L_x_3) ;  /* 0x000002e000007945 */ /* 0x000fe20003800200 */
[----:B------:R-:W-:-:S03]  /*06b0*/  IMAD.MOV.U32 R55, RZ, RZ, RZ ;  /* 0x000000ffff377224 */ /* 0x000fc600078e00ff */
[----:B------:R-:W-:-:S13]  /*06c0*/  ISETP.GE.AND P0, PT, R16, UR9, PT ;  /* 0x0000000910007c0c */ /* 0x000fda000bf06270 */
[----:B0-2---:R-:W-:Y:S05]  /*06d0*/  @P0 BRA `(.L_x_4) ;  /* 0x0000000000a80947 */ /* 0x005fea0003800000 */
[----:B------:R-:W0:Y:S01]  /*06e0*/  LDC.64 R30, c[0x0][0x380] ;  /* 0x0000e000ff1e7b82 */ /* 0x000e220000000a00 */
[----:B------:R-:W2:Y:S04]  /*06f0*/  LDG.E.CONSTANT R16, desc[UR10][R22.64] ;  /* 0x0000000a16107981 */ /* 0x000ea8000c1e9900 */
[----:B------:R-:W3:Y:S03]  /*0700*/  LDG.E.CONSTANT R17, desc[UR10][R14.64+-0x8] ;  /* 0xfffff80a0e117981 */ /* 0x000ee6000c1e9900 */
[----:B------:R-:W1:Y:S01]  /*0710*/  LDC.64 R32, c[0x0][0x390] ;  /* 0x0000e400ff207b82 */ /* 0x000e620000000a00 */
[----:B0-----:R-:W-:-:S06]  /*0720*/  IMAD.WIDE.U32 R30, R13, 0x4, R30 ;  /* 0x000000040d1e7825 */ /* 0x001fcc00078e001e */
[----:B------:R-:W3:Y:S01]  /*0730*/  LDG.E.CONSTANT R30, desc[UR10][R30.64] ;  /* 0x0000000a1e1e7981 */ /* 0x000ee2000c1e9900 */
[----:B-1----:R-:W-:-:S06]  /*0740*/  IMAD.WIDE.U32 R32, R13, 0x4, R32 ;  /* 0x000000040d207825 */ /* 0x002fcc00078e0020 */
[----:B------:R-:W4:Y:S01]  /*0750*/  LDG.E.CONSTANT R32, desc[UR10][R32.64] ;  /* 0x0000000a20207981 */ /* 0x000f22000c1e9900 */
[----:B------:R-:W-:Y:S01]  /*0760*/  BSSY.RECONVERGENT B1, `(.L_x_5) ;  /* 0x0000009000017945 */ /* 0x000fe20003800200 */
[----:B------:R-:W-:Y:S01]  /*0770*/  MOV R56, 0x7f0 ;  /* 0x000007f000387802 */ /* 0x000fe20000000f00 */
[----:B--2---:R-:W0:Y:S02]  /*0780*/  F2F.F64.F32 R18, R16 ;  /* 0x0000001000127310 */ /* 0x004e240000201800 */
[----:B0-----:R-:W-:Y:S01]  /*0790*/  DADD R34, -RZ, |R18| ;  /* 0x00000000ff227229 */ /* 0x001fe20000000512 */
[----:B---3--:R-:W-:-:S04]  /*07a0*/  FMUL R17, R30, R17 ;  /* 0x000000111e117220 */ /* 0x008fc80000400000 */
[----:B----4-:R-:W-:-:S04]  /*07b0*/  FMUL R17, R17, R32 ;  /* 0x0000002011117220 */ /* 0x010fc80000400000 */
[----:B------:R0:W1:Y:S01]  /*07c0*/  F2F.F64.F32 R20, R17 ;  /* 0x0000001100147310 */ /* 0x0000620000201800 */
[----:B------:R-:W-:-:S07]  /*07d0*/  MOV R59, R35 ;  /* 0x00000023003b7202 */ /* 0x000fce0000000f00 */
[----:B01----:R-:W-:Y:S05]  /*07e0*/  CALL.REL.NOINC `($_Z18LayerNormGradInputIffEvPKT_PKT0_S5_S5_PS0_ii$__internal_accurate_pow) ;  /* 0x0000004000647944 */ /* 0x003fea0003c00000 */
[----:B------:R-:W-:Y:S05]  /*07f0*/  BSYNC.RECONVERGENT B1 ;  /* 0x0000000000017941 */ /* 0x000fea0003800200 */
.L_x_5:
[----:B------:R-:W-:Y:S01]  /*0800*/  DADD R30, R18, -3 ;  /* 0xc0080000121e7429 */ /* 0x000fe20000000000 */
[C---:B------:R-:W-:Y:S01]  /*0810*/  FSETP.NEU.AND P2, PT, R16.reuse, RZ, PT ;  /* 0x000000ff1000720b */ /* 0x040fe20003f4d000 */
[----:B------:R-:W-:Y:S01]  /*0820*/  DADD R32, -RZ, -R34 ;  /* 0x00000000ff207229 */ /* 0x000fe20000000922 */
[----:B------:R-:W-:Y:S02]  /*0830*/  ISETP.GE.AND P1, PT, R19, RZ, PT ;  /* 0x000000ff1300720c */ /* 0x000fe40003f26270 */
[----:B------:R-:W-:-:S05]  /*0840*/  FSETP.NEU.AND P0, PT, R16, 1, PT ;  /* 0x3f8000001000780b */ /* 0x000fca0003f0d000 */
[----:B------:R-:W-:Y:S02]  /*0850*/  LOP3.LUT R30, R31, 0x7ff00000, RZ, 0xc0, !PT ;  /* 0x7ff000001f1e7812 */ /* 0x000fe400078ec0ff */
[----:B------:R-:W-:Y:S02]  /*0860*/  FSEL R33, R33, R35, !P1 ;  /* 0x0000002321217208 */ /* 0x000fe40004800000 */
[----:B------:R-:W-:Y:S01]  /*0870*/  ISETP.NE.AND P3, PT, R30, 0x7ff00000, PT ;  /* 0x7ff000001e00780c */ /* 0x000fe20003f65270 */
[----:B------:R-:W-:Y:S01]  /*0880*/  DMUL R30, R20, -0.5 ;  /* 0xbfe00000141e7828 */ /* 0x000fe20000000000 */
[----:B------:R-:W-:Y:S02]  /*0890*/  @!P2 LOP3.LUT R33, R19, 0x7ff00000, RZ, 0xfc, !PT ;  /* 0x7ff000001321a812 */ /* 0x000fe400078efcff */
[----:B------:R-:W-:-:S03]  /*08a0*/  FSEL R34, R32, R34, !P1 ;  /* 0x0000002220227208 */ /* 0x000fc60004800000 */
[----:B------:R-:W-:Y:S01]  /*08b0*/  IMAD.MOV.U32 R21, RZ, RZ, R33 ;  /* 0x000000ffff157224 */ /* 0x000fe200078e0021 */
[----:B------:R-:W-:-:S05]  /*08c0*/  FSEL R20, R34, RZ, P2 ;  /* 0x000000ff22147208 */ /* 0x000fca0001000000 */
[----:B------:R-:W-:Y:S05]  /*08d0*/  @P3 BRA `(.L_x_6) ;  /* 0x0000000000183947 */ /* 0x000fea0003800000 */
[----:B------:R-:W-:-:S13]  /*08e0*/  FSETP.NAN.AND P2, PT, R16, R16, PT ;  /* 0x000000101000720b */ /* 0x000fda0003f48000 */
[----:B------:R-:W-:Y:S01]  /*08f0*/  @P2 DADD R20, R18, -3 ;  /* 0xc008000012142429 */ /* 0x000fe20000000000 */
[----:B------:R-:W-:Y:S10]  /*0900*/  @P2 BRA `(.L_x_6) ;  /* 0x00000000000c2947 */ /* 0x000ff40003800000 */
[----:B------:R-:W-:-:S14]  /*0910*/  DSETP.NEU.AND P2, PT, |R18|, +INF , PT ;  /* 0x7ff000001200742a */ /* 0x000fdc0003f4d200 */
[----:B------:R-:W-:Y:S01]  /*0920*/  @!P2 SEL R21, RZ, 0x80000000, P1 ;  /* 0x80000000ff15a807 */ /* 0x000fe20000800000 */
[----:B------:R-:W-:-:S07]  /*0930*/  @!P2 IMAD.MOV.U32 R20, RZ, RZ, RZ ;  /* 0x000000ffff14a224 */ /* 0x000fce00078e00ff */
.L_x_6:
[----:B------:R-:W-:Y:S02]  /*0940*/  FSEL R16, R20, RZ, P0 ;  /* 0x000000ff14107208 */ /* 0x000fe40000000000 */
[----:B------:R-:W-:-:S06]  /*0950*/  FSEL R17, R21, 1.875, P0 ;  /* 0x3ff0000015117808 */ /* 0x000fcc0000000000 */
[----:B------:R-:W-:-:S06]  /*0960*/  DMUL R30, R30, R16 ;  /* 0x000000101e1e7228 */ /* 0x000fcc0000000000 */
[----:B------:R0:W1:Y:S05]  /*0970*/  F2F.F32.F64 R55, R30 ;  /* 0x0000001e00377310 */ /* 0x00006a0000301000 */
.L_x_4:
[----:B------:R-:W-:Y:S05]  /*0980*/  BSYNC.RECONVERGENT B0 ;  /* 0x0000000000007941 */ /* 0x000fea0003800200 */
.L_x_3:
[----:B------:R-:W2:Y:S01]  /*0990*/  LDC.64 R16, c[0x0][0x390] ;  /* 0x0000e400ff107b82 */ /* 0x000ea20000000a00 */
[----:B------:R-:W-:Y:S01]  /*09a0*/  ISETP.GE.AND P0, PT, R52, UR9, PT ;  /* 0x0000000934007c0c */ /* 0x000fe2000bf06270 */
[----:B------:R-:W-:Y:S01]  /*09b0*/  BSSY.RECONVERGENT B0, `(.L_x_7) ;  /* 0x000002d000007945 */ /* 0x000fe20003800200 */
[----:B------:R-:W-:-:S05]  /*09c0*/  IMAD.MOV.U32 R58, RZ, RZ, RZ ;  /* 0x000000ffff3a7224 */ /* 0x000fca00078e00ff */
[----:B------:R-:W3:Y:S01]  /*09d0*/  LDC.64 R18, c[0x0][0x380] ;  /* 0x0000e000ff127b82 */ /* 0x000ee20000000a00 */
[----:B--2---:R-:W-:-:S04]  /*09e0*/  IMAD.WIDE.U32 R16, R13, 0x4, R16 ;  /* 0x000000040d107825 */ /* 0x004fc800078e0010 */
[----:B---3--:R-:W-:Y:S01]  /*09f0*/  IMAD.WIDE.U32 R18, R13, 0x4, R18 ;  /* 0x000000040d127825 */ /* 0x008fe200078e0012 */
[----:B------:R-:W-:Y:S06]  /*0a00*/  @P0 BRA `(.L_x_8) ;  /* 0x00000000009c0947 */ /* 0x000fec0003800000 */
[----:B------:R-:W0:Y:S04]  /*0a10*/  LDG.E.CONSTANT R20, desc[UR10][R22.64] ;  /* 0x0000000a16147981 */ /* 0x000e28000c1e9900 */
[----:B------:R-:W2:Y:S04]  /*0a20*/  LDG.E.CONSTANT R21, desc[UR10][R18.64+0x4] ;  /* 0x0000040a12157981 */ /* 0x000ea8000c1e9900 */
[----:B------:R-:W2:Y:S04]  /*0a30*/  LDG.E.CONSTANT R32, desc[UR10][R14.64+-0x4] ;  /* 0xfffffc0a0e207981 */ /* 0x000ea8000c1e9900 */
[----:B------:R-:W3:Y:S01]  /*0a40*/  LDG.E.CONSTANT R34, desc[UR10][R16.64+0x4] ;  /* 0x0000040a10227981 */ /* 0x000ee2000c1e9900 */
[----:B------:R-:W-:Y:S01]  /*0a50*/  BSSY.RECONVERGENT B1, `(.L_x_9) ;  /* 0x0000009000017945 */ /* 0x000fe20003800200 */
[----:B------:R-:W-:Y:S01]  /*0a60*/  MOV R56, 0xae0 ;  /* 0x00000ae000387802 */ /* 0x000fe20000000f00 */
[----:B0-----:R-:W0:Y:S01]  /*0a70*/  F2F.F64.F32 R30, R20 ;  /* 0x00000014001e7310 */ /* 0x001e220000201800 */
[----:B--2---:R-:W-:-:S04]  /*0a80*/  FMUL R21, R21, R32 ;  /* 0x0000002015157220 */ /* 0x004fc80000400000 */
[----:B---3--:R-:W-:Y:S01]  /*0a90*/  FMUL R21, R21, R34 ;  /* 0x0000002215157220 */ /* 0x008fe20000400000 */
[----:B0-----:R-:W-:-:S03]  /*0aa0*/  DADD R34, -RZ, |R30| ;  /* 0x00000000ff227229 */ /* 0x001fc6000000051e */
[----:B------:R0:W2:Y:S07]  /*0ab0*/  F2F.F64.F32 R60, R21 ;  /* 0x00000015003c7310 */ /* 0x0000ae0000201800 */
[----:B0-----:R-:W-:-:S07]  /*0ac0*/  MOV R59, R35 ;  /* 0x00000023003b7202 */ /* 0x001fce0000000f00 */
[----:B-12---:R-:W-:Y:S05]  /*0ad0*/  CALL.REL.NOINC `($_Z18LayerNormGradInputIffEvPKT_PKT0_S5_S5_PS0_ii$__internal_accurate_pow) ;  /* 0x0000003c00a87944 */ /* 0x006fea0003c00000 */
[----:B------:R-:W-:Y:S05]  /*0ae0*/  BSYNC.RECONVERGENT B1 ;  /* 0x0000000000017941 */ /* 0x000fea0003800200 */
.L_x_9:
[----:B------:R-:W-:Y:S01]  /*0af0*/  DADD R32, R30, -3 ;  /* 0xc00800001e207429 */ /* 0x000fe20000000000 */
[----:B------:R-:W-:Y:S01]  /*0b00*/  FSETP.NEU.AND P0, PT, R20, RZ, PT ;  /* 0x000000ff1400720b */ /* 0x000fe20003f0d000 */
[----:B------:R-:W-:Y:S01]  /*0b10*/  DADD R36, -RZ, -R34 ;  /* 0x00000000ff247229 */ /* 0x000fe20000000922 */
[----:B------:R-:W-:-:S07]  /*0b20*/  ISETP.GE.AND P2, PT, R31, RZ, PT ;  /* 0x000000ff1f00720c */ /* 0x000fce0003f46270 */
[----:B------:R-:W-:Y:S02]  /*0b30*/  LOP3.LUT R32, R33, 0x7ff00000, RZ, 0xc0, !PT ;  /* 0x7ff0000021207812 */ /* 0x000fe400078ec0ff */
[----:B------:R-:W-:Y:S02]  /*0b40*/  FSEL R34, R36, R34, !P2 ;  /* 0x0000002224227208 */ /* 0x000fe40005000000 */
[----:B------:R-:W-:Y:S02]  /*0b50*/  ISETP.NE.AND P1, PT, R32, 0x7ff00000, PT ;  /* 0x7ff000002000780c */ /* 0x000fe40003f25270 */
[----:B------:R-:W-:Y:S02]  /*0b60*/  FSEL R33, R37, R35, !P2 ;  /* 0x0000002325217208 */ /* 0x000fe40005000000 */
[----:B------:R-:W-:Y:S02]  /*0b70*/  FSEL R32, R34, RZ, P0 ;  /* 0x000000ff22207208 */ /* 0x000fe40000000000 */
[----:B------:R-:W-:-:S07]  /*0b80*/  @!P0 LOP3.LUT R33, R31, 0x7ff00000, RZ, 0xfc, !PT ;  /* 0x7ff000001f218812 */ /* 0x000fce00078efcff */
[----:B------:R-:W-:Y:S05]  /*0b90*/  @P1 BRA `(.L_x_10) ;  /* 0x0000000000201947 */ /* 0x000fea0003800000 */
[----:B------:R-:W-:-:S13]  /*0ba0*/  FSETP.NAN.AND P0, PT, R20, R20, PT ;  /* 0x000000141400720b */ /* 0x000fda0003f08000 */
[----:B------:R-:W-:Y:S05]  /*0bb0*/  @P0 BRA `(.L_x_11) ;  /* 0x0000000000140947 */ /* 0x000fea0003800000 */
[----:B------:R-:W-:-:S14]  /*0bc0*/  DSETP.NEU.AND P0, PT, |R30|, +INF , PT ;  /* 0x7ff000001e00742a */ /* 0x000fdc0003f0d200 */
[----:B------:R-:W-:Y:S05]  /*0bd0*/  @P0 BRA `(.L_x_10) ;  /* 0x0000000000100947 */ /* 0x000fea0003800000 */
[----:B------:R-:W-:Y:S01]  /*0be0*/  SEL R33, RZ, 0x80000000, P2 ;  /* 0x80000000ff217807 */ /* 0x000fe20001000000 */
[----:B------:R-:W-:Y:S01]  /*0bf0*/  IMAD.MOV.U32 R32, RZ, RZ, RZ ;  /* 0x000000ffff207224 */ /* 0x000fe200078e00ff */
[----:B------:R-:W-:Y:S06]  /*0c00*/  BRA `(.L_x_10) ;  /* 0x0000000000047947 */ /* 0x000fec0003800000 */
.L_x_11:
[----:B------:R-:W-:-:S11]  /*0c10*/  DADD R32, R30, -3 ;  /* 0xc00800001e207429 */ /* 0x000fd60000000000 */
.L_x_10:
[----:B------:R-:W-:Y:S01]  /*0c20*/  FSETP.NEU.AND P0, PT, R20, 1, PT ;  /* 0x3f8000001400780b */ /* 0x000fe20003f0d000 */
[----:B------:R-:W-:-:S03]  /*0c30*/  DMUL R60, R60, -0.5 ;  /* 0xbfe000003c3c7828 */ /* 0x000fc60000000000 */
[----:B------:R-:W-:Y:S02]  /*0c40*/  FSEL R20, R32, RZ, P0 ;  /* 0x000000ff20147208 */ /* 0x000fe40000000000 */
[----:B------:R-:W-:-:S06]  /*0c50*/  FSEL R21, R33, 1.875, P0 ;  /* 0x3ff0000021157808 */ /* 0x000fcc0000000000 */
[----:B------:R-:W-:-:S06]  /*0c60*/  DMUL R60, R60, R20 ;  /* 0x000000143c3c7228 */ /* 0x000fcc0000000000 */
[----:B------:R2:W3:Y:S05]  /*0c70*/  F2F.F32.F64 R58, R60 ;  /* 0x0000003c003a7310 */ /* 0x0004ea0000301000 */
.L_x_8:
[----:B------:R-:W-:Y:S05]  /*0c80*/  BSYNC.RECONVERGENT B0 ;  /* 0x0000000000007941 */ /* 0x000fea0003800200 */
.L_x_7:
[----:B------:R-:W-:Y:S01]  /*0c90*/  VIADD R20, R52, 0x1 ;  /* 0x0000000134147836 */ /* 0x000fe20000000000 */
[----:B------:R-:W-:Y:S04]  /*0ca0*/  BSSY.RECONVERGENT B0, `(.L_x_12) ;  /* 0x000002b000007945 */ /* 0x000fe80003800200 */
[----:B------:R-:W-:Y:S01]  /*0cb0*/  ISETP.GE.AND P0, PT, R20, UR9, PT ;  /* 0x0000000914007c0c */ /* 0x000fe2000bf06270 */
[----:B------:R-:W-:-:S12]  /*0cc0*/  IMAD.MOV.U32 R20, RZ, RZ, RZ ;  /* 0x000000ffff147224 */ /* 0x000fd800078e00ff */
[----:B------:R-:W-:Y:S05]  /*0cd0*/  @P0 BRA `(.L_x_13) ;  /* 0x00000000009c0947 */ /* 0x000fea0003800000 */
[----:B------:R-:W4:Y:S04]  /*0ce0*/  LDG.E.CONSTANT R57, desc[UR10][R22.64] ;  /* 0x0000000a16397981 */ /* 0x000f28000c1e9900 */
[----:B0-----:R-:W5:Y:S04]  /*0cf0*/  LDG.E.CONSTANT R30, desc[UR10][R18.64+0x8] ;  /* 0x0000080a121e7981 */ /* 0x001f68000c1e9900 */
[----:B------:R-:W5:Y:S04]  /*0d00*/  LDG.E.CONSTANT R31, desc[UR10][R14.64] ;  /* 0x0000000a0e1f7981 */ /* 0x000f68000c1e9900 */
[----:B------:R-:W2:Y:S01]  /*0d10*/  LDG.E.CONSTANT R33, desc[UR10][R16.64+0x8] ;  /* 0x0000080a10217981 */ /* 0x000ea2000c1e9900 */
[----:B------:R-:W-:Y:S01]  /*0d20*/  BSSY.RECONVERGENT B1, `(.L_x_14) ;  /* 0x0000009000017945 */ /* 0x000fe20003800200 */
[----:B------:R-:W-:Y:S01]  /*0d30*/  MOV R56, 0xdb0 ;  /* 0x00000db000387802 */ /* 0x000fe20000000f00 */
[----:B----4-:R-:W0:Y:S01]  /*0d40*/  F2F.F64.F32 R20, R57 ;  /* 0x0000003900147310 */ /* 0x010e220000201800 */
[----:B-----5:R-:W-:-:S04]  /*0d50*/  FMUL R30, R30, R31 ;  /* 0x0000001f1e1e7220 */ /* 0x020fc80000400000 */
[----:B--2---:R-:W-:Y:S01]  /*0d60*/  FMUL R30, R30, R33 ;  /* 0x000000211e1e7220 */ /* 0x004fe20000400000 */
[----:B0-----:R-:W-:-:S05]  /*0d70*/  DADD R34, -RZ, |R20| ;  /* 0x00000000ff227229 */ /* 0x001fca0000000514 */
[----:B------:R-:W0:Y:S05]  /*0d80*/  F2F.F64.F32 R30, R30 ;  /* 0x0000001e001e7310 */ /* 0x000e2a0000201800 */
[----:B------:R-:W-:-:S07]  /*0d90*/  MOV R59, R35 ;  /* 0x00000023003b7202 */ /* 0x000fce0000000f00 */
[----:B01-3--:R-:W-:Y:S05]  /*0da0*/  CALL.REL.NOINC `($_Z18LayerNormGradInputIffEvPKT_PKT0_S5_S5_PS0_ii$__internal_accurate_pow) ;  /* 0x0000003800f47944 */ /* 0x00bfea0003c00000 */
[----:B------:R-:W-:Y:S05]  /*0db0*/  BSYNC.RECONVERGENT B1 ;  /* 0x0000000000017941 */ /* 0x000fea0003800200 */
.L_x_14:
        /* <DEDUP_REMOVED lines=18> */
.L_x_16:
[----:B------:R-:W-:-:S11]  /*0ee0*/  DADD R32, R20, -3 ;  /* 0xc008000014207429 */ /* 0x000fd60000000000 */
.L_x_15:
[----:B------:R-:W-:Y:S01]  /*0ef0*/  FSETP.NEU.AND P0, PT, R57, 1, PT ;  /* 0x3f8000003900780b */ /* 0x000fe20003f0d000 */
[----:B------:R-:W-:-:S03]  /*0f00*/  DMUL R30, R30, -0.5 ;  /* 0xbfe000001e1e7828 */ /* 0x000fc60000000000 */
[----:B------:R-:W-:Y:S02]  /*0f10*/  FSEL R20, R32, RZ, P0 ;  /* 0x000000ff20147208 */ /* 0x000fe40000000000 */
[----:B------:R-:W-:-:S06]  /*0f20*/  FSEL R21, R33, 1.875, P0 ;  /* 0x3ff0000021157808 */ /* 0x000fcc0000000000 */
[----:B------:R-:W-:-:S06]  /*0f30*/  DMUL R30, R30, R20 ;  /* 0x000000141e1e7228 */ /* 0x000fcc0000000000 */
[----:B------:R4:W0:Y:S05]  /*0f40*/  F2F.F32.F64 R20, R30 ;  /* 0x0000001e00147310 */ /* 0x00082a0000301000 */
.L_x_13:
[----:B------:R-:W-:Y:S05]  /*0f50*/  BSYNC.RECONVERGENT B0 ;  /* 0x0000000000007941 */ /* 0x000fea0003800200 */
.L_x_12:
[----:B------:R-:W-:Y:S01]  /*0f60*/  VIADD R21, R52, 0x2 ;  /* 0x0000000234157836 */ /* 0x000fe20000000000 */
[----:B------:R-:W-:Y:S01]  /*0f70*/  BSSY.RECONVERGENT B0, `(.L_x_17) ;  /* 0x000002b000007945 */ /* 0x000fe20003800200 */
[----:B--2---:R-:W-:-:S03]  /*0f80*/  IMAD.MOV.U32 R61, RZ, RZ, RZ ;  /* 0x000000ffff3d7224 */ /* 0x004fc600078e00ff */
[----:B------:R-:W-:-:S13]  /*0f90*/  ISETP.GE.AND P0, PT, R21, UR9, PT ;  /* 0x0000000915007c0c */ /* 0x000fda000bf06270 */
[----:B------:R-:W-:Y:S05]  /*0fa0*/  @P0 BRA `(.L_x_18) ;  /* 0x00000000009c0947 */ /* 0x000fea0003800000 */
[----:B------:R-:W0:Y:S04]  /*0fb0*/  LDG.E.CONSTANT R21, desc[UR10][R22.64] ;  /* 0x0000000a16157981 */ /* 0x000e28000c1e9900 */
[----:B------:R-:W2:Y:S04]  /*0fc0*/  LDG.E.CONSTANT R18, desc[UR10][R18.64+0xc] ;  /* 0x00000c0a12127981 */ /* 0x000ea8000c1e9900 */
[----:B------:R-:W2:Y:S04]  /*0fd0*/  LDG.E.CONSTANT R33, desc[UR10][R14.64+0x4] ;  /* 0x0000040a0e217981 */ /* 0x000ea8000c1e9900 */
[----:B------:R-:W5:Y:S01]  /*0fe0*/  LDG.E.CONSTANT R16, desc[UR10][R16.64+0xc] ;  /* 0x00000c0a10107981 */ /* 0x000f62000c1e9900 */
[----:B------:R-:W-:Y:S01]  /*0ff0*/  BSSY.RECONVERGENT B1, `(.L_x_19) ;  /* 0x0000009000017945 */ /* 0x000fe20003800200 */
[----:B------:R-:W-:Y:S01]  /*1000*/  MOV R56, 0x1080 ;  /* 0x0000108000387802 */ /* 0x000fe20000000f00 */
[----:B0---4-:R-:W0:Y:S01]  /*1010*/  F2F.F64.F32 R30, R21 ;  /* 0x00000015001e7310 */ /* 0x011e220000201800 */
[----:B--2---:R-:W-:-:S04]  /*1020*/  FMUL R33, R18, R33 ;  /* 0x0000002112217220 */ /* 0x004fc80000400000 */
[----:B-----5:R-:W-:Y:S01]  /*1030*/  FMUL R33, R33, R16 ;  /* 0x0000001021217220 */ /* 0x020fe20000400000 */
[----:B0-----:R-:W-:-:S03]  /*1040*/  DADD R34, -RZ, |R30| ;  /* 0x00000000ff227229 */ /* 0x001fc6000000051e */
[----:B------:R0:W2:Y:S07]  /*1050*/  F2F.F64.F32 R60, R33 ;  /* 0x00000021003c7310 */ /* 0x0000ae0000201800 */
[----:B0-----:R-:W-:-:S07]  /*1060*/  MOV R59, R35 ;  /* 0x00000023003b7202 */ /* 0x001fce0000000f00 */
[----:B-123--:R-:W-:Y:S05]  /*1070*/  CALL.REL.NOINC `($_Z18LayerNormGradInputIffEvPKT_PKT0_S5_S5_PS0_ii$__internal_accurate_pow) ;  /* 0x0000003800407944 */ /* 0x00efea0003c00000 */
[----:B------:R-:W-:Y:S05]  /*1080*/  BSYNC.RECONVERGENT B1 ;  /* 0x0000000000017941 */ /* 0x000fea0003800200 */
.L_x_19:
        /* <DEDUP_REMOVED lines=18> */
.L_x_21:
[----:B------:R-:W-:-:S11]  /*11b0*/  DADD R16, R30, -3 ;  /* 0xc00800001e107429 */ /* 0x000fd60000000000 */
.L_x_20:
[----:B------:R-:W-:Y:S01]  /*11c0*/  FSETP.NEU.AND P0, PT, R21, 1, PT ;  /* 0x3f8000001500780b */ /* 0x000fe20003f0d000 */
[----:B------:R-:W-:-:S03]  /*11d0*/  DMUL R60, R60, -0.5 ;  /* 0xbfe000003c3c7828 */ /* 0x000fc60000000000 */
[----:B------:R-:W-:Y:S02]  /*11e0*/  FSEL R16, R16, RZ, P0 ;  /* 0x000000ff10107208 */ /* 0x000fe40000000000 */
[----:B------:R-:W-:-:S06]  /*11f0*/  FSEL R17, R17, 1.875, P0 ;  /* 0x3ff0000011117808 */ /* 0x000fcc0000000000 */
[----:B------:R-:W-:-:S10]  /*1200*/  DMUL R60, R60, R16 ;  /* 0x000000103c3c7228 */ /* 0x000fd40000000000 */
[----:B------:R2:W0:Y:S02]  /*1210*/  F2F.F32.F64 R61, R60 ;  /* 0x0000003c003d7310 */ /* 0x0004240000301000 */
.L_x_18:
[----:B------:R-:W-:Y:S05]  /*1220*/  BSYNC.RECONVERGENT B0 ;  /* 0x0000000000007941 */ /* 0x000fea0003800200 */
.L_x_17:
[----:B-1-3--:R-:W-:Y:S01]  /*1230*/  FADD R55, R58, R55 ;  /* 0x000000373a377221 */ /* 0x00afe20000000000 */
[----:B0-----:R-:W-:Y:S01]  /*1240*/  FADD R20, R61, R20 ;  /* 0x000000143d147221 */ /* 0x001fe20000000000 */
[----:B------:R-:W-:Y:S01]  /*1250*/  ISETP.NE.AND P1, PT, R53, RZ, PT ;  /* 0x000000ff3500720c */ /* 0x000fe20003f25270 */
[----:B------:R-:W-:Y:S02]  /*1260*/  BSSY.RECONVERGENT B0, `(.L_x_22) ;  /* 0x000001d000007945 */ /* 0x000fe40003800200 */
[----:B------:R-:W-:-:S05]  /*1270*/  FADD R20, R55, R20 ;  /* 0x0000001437147221 */ /* 0x000fca0000000000 */
[----:B------:R-:W0:Y:S02]  /*1280*/  SHFL.DOWN P0, R17, R20, 0x1, 0x1f ;  /* 0x08201f0014117f89 */ /* 0x000e240000000000 */
[----:B0-----:R-:W-:-:S05]  /*1290*/  @P0 FADD R17, R20, R17 ;  /* 0x0000001114110221 */ /* 0x001fca0000000000 */
[----:B------:R-:W0:Y:S02]  /*12a0*/  SHFL.DOWN P0, R16, R17, 0x2, 0x1f ;  /* 0x08401f0011107f89 */ /* 0x000e240000000000 */
[----:B0-----:R-:W-:-:S05]  /*12b0*/  @P0 FADD R16, R17, R16 ;  /* 0x0000001011100221 */ /* 0x001fca0000000000 */
[----:B------:R-:W0:Y:S02]  /*12c0*/  SHFL.DOWN P0, R19, R16, 0x4, 0x1f ;  /* 0x08801f0010137f89 */ /* 0x000e240000000000 */
[----:B0-----:R-:W-:-:S05]  /*12d0*/  @P0 FADD R19, R16, R19 ;  /* 0x0000001310130221 */ /* 0x001fca0000000000 */
[----:B------:R-:W0:Y:S02]  /*12e0*/  SHFL.DOWN P0, R18, R19, 0x8, 0x1f ;  /* 0x09001f0013127f89 */ /* 0x000e240000000000 */
[----:B0-----:R-:W-:-:S05]  /*12f0*/  @P0 FADD R18, R19, R18 ;  /* 0x0000001213120221 */ /* 0x001fca0000000000 */
[----:B----4-:R-:W0:Y:S02]  /*1300*/  SHFL.DOWN P0, R31, R18, 0x10, 0x1f ;  /* 0x0a001f00121f7f89 */ /* 0x010e240000000000 */
[----:B0-----:R-:W-:Y:S01]  /*1310*/  @P0 FADD R31, R18, R31 ;  /* 0x0000001f121f0221 */ /* 0x001fe20000000000 */
[----:B------:R-:W-:-:S04]  /*1320*/  ISETP.NE.AND P0, PT, R0, RZ, PT ;  /* 0x000000ff0000720c */ /* 0x000fc80003f05270 */
[----:B------:R0:W-:Y:S01]  /*1330*/  @!P1 STS [R4+UR5+0x8], R31 ;  /* 0x0000081f04009988 */ /* 0x0001e20008000805 */
[----:B------:R-:W-:Y:S08]  /*1340*/  BAR.SYNC.DEFER_BLOCKING 0x0 ;  /* 0x0000000000007b1d */ /* 0x000ff00000010000 */
[----:B------:R-:W-:Y:S05]  /*1350*/  @P0 BRA `(.L_x_23) ;  /* 0x0000000000340947 */ /* 0x000fea0003800000 */
[----:B------:R-:W1:Y:S01]  /*1360*/  S2UR UR7, SR_CgaCtaId ;  /* 0x00000000000779c3 */ /* 0x000e620000008800 */
[----:B------:R-:W-:Y:S02]  /*1370*/  UMOV UR4, 0x400 ;  /* 0x0000040000047882 */ /* 0x000fe40000000000 */
[----:B-1----:R-:W-:-:S09]  /*1380*/  ULEA UR4, UR7, UR4, 0x18 ;  /* 0x0000000407047291 */ /* 0x002fd2000f8ec0ff */
[----:B------:R-:W0:Y:S04]  /*1390*/  LDS R30, [UR4+0xc] ;  /* 0x00000c04ff1e7984 */ /* 0x000e280008000800 */
[----:B------:R-:W1:Y:S04]  /*13a0*/  LDS.128 R16, [UR4+0x10] ;  /* 0x00001004ff107984 */ /* 0x000e680008000c00 */
[----:B------:R-:W3:Y:S01]  /*13b0*/  LDS.64 R20, [UR4+0x20] ;  /* 0x00002004ff147984 */ /* 0x000ee20008000a00 */
[----:B0-----:R-:W-:-:S04]  /*13c0*/  FADD R31, R31, R30 ;  /* 0x0000001e1f1f7221 */ /* 0x001fc80000000000 */
[----:B-1----:R-:W-:-:S04]  /*13d0*/  FADD R16, R31, R16 ;  /* 0x000000101f107221 */ /* 0x002fc80000000000 */
[----:B------:R-:W-:-:S04]  /*13e0*/  FADD R17, R16, R17 ;  /* 0x0000001110117221 */ /* 0x000fc80000000000 */
[----:B------:R-:W-:-:S04]  /*13f0*/  FADD R18, R17, R18 ;  /* 0x0000001211127221 */ /* 0x000fc80000000000 */
[----:B------:R-:W-:-:S04]  /*1400*/  FADD R19, R18, R19 ;  /* 0x0000001312137221 */ /* 0x000fc80000000000 */
[----:B---3--:R-:W-:-:S04]  /*1410*/  FADD R20, R19, R20 ;  /* 0x0000001413147221 */ /* 0x008fc80000000000 */
[----:B------:R-:W-:-:S07]  /*1420*/  FADD R31, R20, R21 ;  /* 0x00000015141f7221 */ /* 0x000fce0000000000 */
.L_x_23:
[----:B------:R-:W-:Y:S05]  /*1430*/  BSYNC.RECONVERGENT B0 ;  /* 0x0000000000007941 */ /* 0x000fea0003800200 */
.L_x_22:
[----:B------:R-:W-:Y:S01]  /*1440*/  UIADD3 UR8, UPT, UPT, UR8, 0x1, URZ ;  /* 0x0000000108087890 */ /* 0x000fe2000fffe0ff */
[----:B------:R-:W-:Y:S01]  /*1450*/  IADD3 R14, P0, PT, R14, 0x1000, RZ ;  /* 0x000010000e0e7810 */ /* 0x000fe20007f1e0ff */
[----:B------:R-:W-:Y:S01]  /*1460*/  FADD R54, R31, R54 ;  /* 0x000000361f367221 */ /* 0x000fe20000000000 */
[----:B------:R-:W-:Y:S01]  /*1470*/  VIADD R52, R52, 0x400 ;  /* 0x0000040034347836 */ /* 0x000fe20000000000 */
[----:B------:R-:W-:Y:S01]  /*1480*/  UISETP.NE.AND UP0, UPT, UR8, URZ, UPT ;  /* 0x000000ff0800728c */ /* 0x000fe2000bf05270 */
[----:B------:R-:W-:Y:S01]  /*1490*/  IADD3 R13, PT, PT, R13, 0x400, RZ ;  /* 0x000004000d0d7810 */ /* 0x000fe20007ffe0ff */
[----:B------:R-:W-:-:S07]  /*14a0*/  IMAD.X R15, RZ, RZ, R15, P0 ;  /* 0x000000ffff0f7224 */ /* 0x000fce00000e060f */
[----:B------:R-:W-:Y:S05]  /*14b0*/  BRA.U UP0, `(.L_x_24) ;  /* 0xfffffff100747547 */ /* 0x000fea000b83ffff */
.L_x_2:
[----:B------:R-:W1:Y:S01]  /*14c0*/  S2UR UR7, SR_CgaCtaId ;  /* 0x00000000000779c3 */ /* 0x000e620000008800 */
[----:B------:R-:W-:Y:S01]  /*14d0*/  ISETP.NE.AND P0, PT, R0, RZ, PT ;  /* 0x000000ff0000720c */ /* 0x000fe20003f05270 */
[----:B------:R-:W-:Y:S01]  /*14e0*/  UMOV UR4, 0x400 ;  /* 0x0000040000047882 */ /* 0x000fe20000000000 */
[----:B------:R-:W-:Y:S01]  /*14f0*/  IMAD.MOV.U32 R20, RZ, RZ, RZ ;  /* 0x000000ffff147224 */ /* 0x000fe200078e00ff */
[----:B-1----:R-:W-:-:S10]  /*1500*/  ULEA UR4, UR7, UR4, 0x18 ;  /* 0x0000000407047291 */ /* 0x002fd4000f8ec0ff */
[----:B------:R1:W-:Y:S01]  /*1510*/  @!P0 STS [UR4], R54 ;  /* 0x00000036ff008988 */ /* 0x0003e20008000804 */
[----:B------:R-:W-:Y:S06]  /*1520*/  BAR.SYNC.DEFER_BLOCKING 0x0 ;  /* 0x0000000000007b1d */ /* 0x000fec0000010000 */
[----:B------:R-:W3:Y:S01]  /*1530*/  LDS R13, [UR4] ;  /* 0x00000004ff0d7984 */ /* 0x000ee20008000800 */
[----:B------:R-:W4:Y:S02]  /*1540*/  LDCU UR4, c[0x0][0x3ac] ;  /* 0x00007580ff0477ac */ /* 0x000f240008000800 */
[----:B----4-:R-:W-:-:S09]  /*1550*/  UISETP.GE.AND UP0, UPT, UR4, 0x1, UPT ;  /* 0x000000010400788c */ /* 0x010fd2000bf06270 */
[----:B-1----:R-:W-:Y:S05]  /*1560*/  BRA.U !UP0, `(.L_x_25) ;  /* 0x0000000d08147547 */ /* 0x002fea000b800000 */
[----:B------:R-:W1:Y:S01]  /*1570*/  S2R R15, SR_LANEID ;  /* 0x00000000000f7919 */ /* 0x000e620000000000 */
[----:B0--3--:R-:W0:Y:S01]  /*1580*/  F2F.F64.F32 R30, R13 ;  /* 0x0000000d001e7310 */ /* 0x009e220000201800 */
[----:B------:R-:W-:Y:S01]  /*1590*/  IMAD.MOV.U32 R20, RZ, RZ, RZ ;  /* 0x000000ffff147224 */ /* 0x000fe200078e00ff */
[----:B------:R-:W3:Y:S01]  /*15a0*/  LDCU UR9, c[0x0][0x3ac] ;  /* 0x00007580ff0977ac */ /* 0x000ee20008000800 */
[----:B------:R-:W-:Y:S01]  /*15b0*/  IMAD.MOV.U32 R14, RZ, RZ, R0 ;  /* 0x000000ffff0e7224 */ /* 0x000fe200078e0000 */
[----:B------:R-:W-:Y:S01]  /*15c0*/  UMOV UR4, URZ ;  /* 0x000000ff00047c82 */ /* 0x000fe20008000000 */
[----:B0-----:R-:W-:-:S11]  /*15d0*/  DMUL R30, R30, R2 ;  /* 0x000000021e1e7228 */ /* 0x001fd60000000000 */
.L_x_44:
[----:B0-----:R-:W0:Y:S01]  /*15e0*/  LDC.64 R18, c[0x0][0x388] ;  /* 0x0000e200ff127b82 */ /* 0x001e220000000a00 */
[----:B------:R-:W-:Y:S01]  /*15f0*/  SHF.L.U32 R48, R14, 0x2, RZ ;  /* 0x000000020e307819 */ /* 0x000fe200000006ff */
[----:B------:R-:W-:Y:S01]  /*1600*/  UIADD3 UR4, UPT, UPT, UR4, 0x1, URZ ;  /* 0x0000000104047890 */ /* 0x000fe2000fffe0ff */
[----:B------:R-:W-:Y:S01]  /*1610*/  BSSY.RECONVERGENT B1, `(.L_x_26) ;  /* 0x0000028000017945 */ /* 0x000fe20003800200 */
[----:B------:R-:W-:Y:S01]  /*1620*/  IMAD.MOV.U32 R17, RZ, RZ, RZ ;  /* 0x000000ffff117224 */ /* 0x000fe200078e00ff */
[C---:B---3--:R-:W-:Y:S01]  /*1630*/  ISETP.GE.AND P0, PT, R48.reuse, UR9, PT ;  /* 0x0000000930007c0c */ /* 0x048fe2000bf06270 */
[----:B------:R-:W-:Y:S01]  /*1640*/  UISETP.NE.AND UP0, UPT, UR4, UR6, UPT ;  /* 0x000000060400728c */ /* 0x000fe2000bf05270 */
[----:B0-----:R-:W-:-:S11]  /*1650*/  IMAD.WIDE.U32 R18, R48, 0x4, R18 ;  /* 0x0000000430127825 */ /* 0x001fd600078e0012 */
[----:B------:R-:W-:Y:S05]  /*1660*/  @P0 BRA `(.L_x_27) ;  /* 0x0000000000880947 */ /* 0x000fea0003800000 */
[----:B------:R-:W3:Y:S01]  /*1670*/  LDG.E.CONSTANT R38, desc[UR10][R22.64] ;  /* 0x0000000a16267981 */ /* 0x000ee2000c1e9900 */
[----:B------:R-:W0:Y:S01]  /*1680*/  LDC.64 R36, c[0x0][0x380] ;  /* 0x0000e000ff247b82 */ /* 0x000e220000000a00 */
[----:B------:R-:W-:Y:S02]  /*1690*/  IMAD R17, R7, UR9, R48 ;  /* 0x0000000907117c24 */ /* 0x000fe4000f8e0230 */
[----:B------:R-:W4:Y:S02]  /*16a0*/  LDG.E.CONSTANT R16, desc[UR10][R18.64] ;  /* 0x0000000a12107981 */ /* 0x000f24000c1e9900 */
[----:B0-----:R-:W-:-:S06]  /*16b0*/  IMAD.WIDE.U32 R36, R17, 0x4, R36 ;  /* 0x0000000411247825 */ /* 0x001fcc00078e0024 */
[----:B------:R-:W5:Y:S01]  /*16c0*/  LDG.E.CONSTANT R36, desc[UR10][R36.64] ;  /* 0x0000000a24247981 */ /* 0x000f62000c1e9900 */
[----:B------:R-:W-:Y:S01]  /*16d0*/  IMAD.MOV.U32 R34, RZ, RZ, 0x1 ;  /* 0x00000001ff227424 */ /* 0x000fe200078e00ff */
[----:B------:R-:W-:Y:S01]  /*16e0*/  BSSY.RECONVERGENT B2, `(.L_x_28) ;  /* 0x0000014000027945 */ /* 0x000fe20003800200 */
[----:B---3--:R-:W0:Y:S08]  /*16f0*/  F2F.F64.F32 R38, R38 ;  /* 0x0000002600267310 */ /* 0x008e300000201800 */
[----:B----4-:R-:W-:Y:S08]  /*1700*/  F2F.F64.F32 R32, R16 ;  /* 0x0000001000207310 */ /* 0x010ff00000201800 */
[----:B0-----:R-:W0:Y:S02]  /*1710*/  MUFU.RCP64H R35, R39 ;  /* 0x0000002700237308 */ /* 0x001e240000001800 */
[----:B0-----:R-:W-:-:S08]  /*1720*/  DFMA R40, -R38, R34, 1 ;  /* 0x3ff000002628742b */ /* 0x001fd00000000122 */
[----:B------:R-:W-:Y:S02]  /*1730*/  DFMA R42, R40, R40, R40 ;  /* 0x00000028282a722b */ /* 0x000fe40000000028 */
[----:B-----5:R-:W0:Y:S06]  /*1740*/  F2F.F64.F32 R40, R36 ;  /* 0x0000002400287310 */ /* 0x020e2c0000201800 */
[----:B------:R-:W-:-:S08]  /*1750*/  DFMA R42, R34, R42, R34 ;  /* 0x0000002a222a722b */ /* 0x000fd00000000022 */
[----:B------:R-:W-:Y:S02]  /*1760*/  DFMA R34, -R38, R42, 1 ;  /* 0x3ff000002622742b */ /* 0x000fe4000000012a */
[----:B0-----:R-:W-:-:S06]  /*1770*/  DMUL R40, R40, -R32 ;  /* 0x8000002028287228 */ /* 0x001fcc0000000000 */
[----:B------:R-:W-:-:S04]  /*1780*/  DFMA R34, R42, R34, R42 ;  /* 0x000000222a22722b */ /* 0x000fc8000000002a */
[----:B------:R-:W-:-:S04]  /*1790*/  FSETP.GEU.AND P1, PT, |R41|, 6.5827683646048100446e-37, PT ;  /* 0x036000002900780b */ /* 0x000fc80003f2e200 */
[----:B------:R-:W-:-:S08]  /*17a0*/  DMUL R46, R40, R34 ;  /* 0x00000022282e7228 */ /* 0x000fd00000000000 */
[----:B------:R-:W-:-:S08]  /*17b0*/  DFMA R32, -R38, R46, R40 ;  /* 0x0000002e2620722b */ /* 0x000fd00000000128 */
[----:B------:R-:W-:-:S10]  /*17c0*/  DFMA R46, R34, R32, R46 ;  /* 0x00000020222e722b */ /* 0x000fd4000000002e */
[----:B------:R-:W-:-:S05]  /*17d0*/  FFMA R21, RZ, R39, R47 ;  /* 0x00000027ff157223 */ /* 0x000fca000000002f */
[----:B------:R-:W-:-:S13]  /*17e0*/  FSETP.GT.AND P0, PT, |R21|, 1.469367938527859385e-39, PT ;  /* 0x001000001500780b */ /* 0x000fda0003f04200 */
[----:B------:R-:W-:Y:S05]  /*17f0*/  @P0 BRA P1, `(.L_x_29) ;  /* 0x0000000000080947 */ /* 0x000fea0000800000 */
[----:B------:R-:W-:-:S07]  /*1800*/  MOV R16, 0x1820 ;  /* 0x0000182000107802 */ /* 0x000fce0000000f00 */
[----:B-12---:R-:W-:Y:S05]  /*1810*/  CALL.REL.NOINC `($__internal_1_$__cuda_sm20_div_rn_f64_full) ;  /* 0x00000024004c7944 */ /* 0x006fea0003c00000 */
.L_x_29:
[----:B------:R-:W-:Y:S05]  /*1820*/  BSYNC.RECONVERGENT B2 ;  /* 0x0000000000027941 */ /* 0x000fea0003800200 */
.L_x_28:
[----:B------:R-:W0:Y:S02]  /*1830*/  LDC.64 R32, c[0x0][0x390] ;  /* 0x0000e400ff207b82 */ /* 0x000e240000000a00 */
[----:B0-----:R-:W-:-:S06]  /*1840*/  IMAD.WIDE.U32 R32, R17, 0x4, R32 ;  /* 0x0000000411207825 */ /* 0x001fcc00078e0020 */
[----:B------:R-:W3:Y:S02]  /*1850*/  LDG.E.CONSTANT R32, desc[UR10][R32.64] ;  /* 0x0000000a20207981 */ /* 0x000ee4000c1e9900 */
[----:B---3--:R-:W0:Y:S02]  /*1860*/  F2F.F64.F32 R16, R32 ;  /* 0x0000002000107310 */ /* 0x008e240000201800 */
[----:B0-----:R-:W-:-:S10]  /*1870*/  DFMA R16, -R30, R16, R46 ;  /* 0x000000101e10722b */ /* 0x001fd4000000012e */
[----:B------:R0:W3:Y:S02]  /*1880*/  F2F.F32.F64 R17, R16 ;  /* 0x0000001000117310 */ /* 0x0000e40000301000 */
.L_x_27:
[----:B------:R-:W-:Y:S05]  /*1890*/  BSYNC.RECONVERGENT B1 ;  /* 0x0000000000017941 */ /* 0x000fea0003800200 */
.L_x_26:
[----:B------:R-:W4:Y:S01]  /*18a0*/  LDC.64 R32, c[0x0][0x390] ;  /* 0x0000e400ff207b82 */ /* 0x000f220000000a00 */
[----:B0-----:R-:W-:Y:S01]  /*18b0*/  VIADD R16, R48, 0x1 ;  /* 0x0000000130107836 */ /* 0x001fe20000000000 */
[----:B------:R-:W-:Y:S01]  /*18c0*/  BSSY.RECONVERGENT B1, `(.L_x_30) ;  /* 0x0000025000017945 */ /* 0x000fe20003800200 */
[----:B------:R-:W-:Y:S01]  /*18d0*/  IMAD R21, R7, UR9, R48 ;  /* 0x0000000907157c24 */ /* 0x000fe2000f8e0230 */
[----:B------:R-:W-:Y:S02]  /*18e0*/  MOV R50, RZ ;  /* 0x000000ff00327202 */ /* 0x000fe40000000f00 */
[----:B------:R-:W-:Y:S02]  /*18f0*/  ISETP.GE.AND P0, PT, R16, UR9, PT ;  /* 0x0000000910007c0c */ /* 0x000fe4000bf06270 */
[----:B------:R-:W0:Y:S01]  /*1900*/  LDC.64 R34, c[0x0][0x380] ;  /* 0x0000e000ff227b82 */ /* 0x000e220000000a00 */
[----:B----4-:R-:W-:-:S04]  /*1910*/  IMAD.WIDE.U32 R32, R21, 0x4, R32 ;  /* 0x0000000415207825 */ /* 0x010fc800078e0020 */
[----:B0-----:R-:W-:-:S06]  /*1920*/  IMAD.WIDE.U32 R34, R21, 0x4, R34 ;  /* 0x0000000415227825 */ /* 0x001fcc00078e0022 */
[----:B------:R-:W-:Y:S05]  /*1930*/  @P0 BRA `(.L_x_31) ;  /* 0x0000000000740947 */ /* 0x000fea0003800000 */
[----:B------:R-:W4:Y:S04]  /*1940*/  LDG.E.CONSTANT R38, desc[UR10][R22.64] ;  /* 0x0000000a16267981 */ /* 0x000f28000c1e9900 */
[----:B------:R-:W5:Y:S04]  /*1950*/  LDG.E.CONSTANT R16, desc[UR10][R34.64+0x4] ;  /* 0x0000040a22107981 */ /* 0x000f68000c1e9900 */
[----:B------:R-:W2:Y:S01]  /*1960*/  LDG.E.CONSTANT R44, desc[UR10][R18.64+0x4] ;  /* 0x0000040a122c7981 */ /* 0x000ea2000c1e9900 */
[----:B------:R-:W-:Y:S01]  /*1970*/  IMAD.MOV.U32 R36, RZ, RZ, 0x1 ;  /* 0x00000001ff247424 */ /* 0x000fe200078e00ff */
[----:B------:R-:W-:Y:S01]  /*1980*/  BSSY.RECONVERGENT B2, `(.L_x_32) ;  /* 0x0000014000027945 */ /* 0x000fe20003800200 */
[----:B----4-:R-:W0:Y:S08]  /*1990*/  F2F.F64.F32 R38, R38 ;  /* 0x0000002600267310 */ /* 0x010e300000201800 */
[----:B-----5:R-:W-:Y:S08]  /*19a0*/  F2F.F64.F32 R40, R16 ;  /* 0x0000001000287310 */ /* 0x020ff00000201800 */
[----:B0-----:R-:W0:Y:S08]  /*19b0*/  MUFU.RCP64H R37, R39 ;  /* 0x0000002700257308 */ /* 0x001e300000001800 */
[----:B--2---:R-:W2:Y:S01]  /*19c0*/  F2F.F64.F32 R44, R44 ;  /* 0x0000002c002c7310 */ /* 0x004ea20000201800 */
[----:B0-----:R-:W-:-:S02]  /*19d0*/  DFMA R42, -R38, R36, 1 ;  /* 0x3ff00000262a742b */ /* 0x001fc40000000124 */
[----:B--2---:R-:W-:-:S06]  /*19e0*/  DMUL R40, R40, -R44 ;  /* 0x8000002c28287228 */ /* 0x004fcc0000000000 */
[----:B------:R-:W-:-:S08]  /*19f0*/  DFMA R42, R42, R42, R42 ;  /* 0x0000002a2a2a722b */ /* 0x000fd0000000002a */
[----:B------:R-:W-:Y:S01]  /*1a00*/  DFMA R36, R36, R42, R36 ;  /* 0x0000002a2424722b */ /* 0x000fe20000000024 */
[----:B------:R-:W-:-:S07]  /*1a10*/  FSETP.GEU.AND P1, PT, |R41|, 6.5827683646048100446e-37, PT ;  /* 0x036000002900780b */ /* 0x000fce0003f2e200 */
[----:B------:R-:W-:-:S08]  /*1a20*/  DFMA R42, -R38, R36, 1 ;  /* 0x3ff00000262a742b */ /* 0x000fd00000000124 */
[----:B------:R-:W-:-:S08]  /*1a30*/  DFMA R42, R36, R42, R36 ;  /* 0x0000002a242a722b */ /* 0x000fd00000000024 */
[----:B------:R-:W-:-:S08]  /*1a40*/  DMUL R46, R40, R42 ;  /* 0x0000002a282e7228 */ /* 0x000fd00000000000 */
[----:B------:R-:W-:-:S08]  /*1a50*/  DFMA R36, -R38, R46, R40 ;  /* 0x0000002e2624722b */ /* 0x000fd00000000128 */
[----:B------:R-:W-:-:S10]  /*1a60*/  DFMA R46, R42, R36, R46 ;  /* 0x000000242a2e722b */ /* 0x000fd4000000002e */
[----:B------:R-:W-:-:S05]  /*1a70*/  FFMA R21, RZ, R39, R47 ;  /* 0x00000027ff157223 */ /* 0x000fca000000002f */
[----:B------:R-:W-:-:S13]  /*1a80*/  FSETP.GT.AND P0, PT, |R21|, 1.469367938527859385e-39, PT ;  /* 0x001000001500780b */ /* 0x000fda0003f04200 */
[----:B------:R-:W-:Y:S05]  /*1a90*/  @P0 BRA P1, `(.L_x_33) ;  /* 0x0000000000080947 */ /* 0x000fea0000800000 */
[----:B------:R-:W-:-:S07]  /*1aa0*/  MOV R16, 0x1ac0 ;  /* 0x00001ac000107802 */ /* 0x000fce0000000f00 */
[----:B-1-3--:R-:W-:Y:S05]  /*1ab0*/  CALL.REL.NOINC `($__internal_1_$__cuda_sm20_div_rn_f64_full) ;  /* 0x0000002000a47944 */ /* 0x00afea0003c00000 */
.L_x_33:
[----:B------:R-:W-:Y:S05]  /*1ac0*/  BSYNC.RECONVERGENT B2 ;  /* 0x0000000000027941 */ /* 0x000fea0003800200 */
.L_x_32:
[----:B------:R-:W2:Y:S02]  /*1ad0*/  LDG.E.CONSTANT R16, desc[UR10][R32.64+0x4] ;  /* 0x0000040a20107981 */ /* 0x000ea4000c1e9900 */
[----:B--2---:R-:W0:Y:S02]  /*1ae0*/  F2F.F64.F32 R36, R16 ;  /* 0x0000001000247310 */ /* 0x004e240000201800 */
[----:B0-----:R-:W-:-:S06]  /*1af0*/  DFMA R36, -R30, R36, R46 ;  /* 0x000000241e24722b */ /* 0x001fcc000000012e */
[----:B------:R0:W4:Y:S05]  /*1b00*/  F2F.F32.F64 R50, R36 ;  /* 0x0000002400327310 */ /* 0x00012a0000301000 */
.L_x_31:
[----:B------:R-:W-:Y:S05]  /*1b10*/  BSYNC.RECONVERGENT B1 ;  /* 0x0000000000017941 */ /* 0x000fea0003800200 */
.L_x_30:
[----:B------:R-:W-:Y:S01]  /*1b20*/  VIADD R16, R48, 0x2 ;  /* 0x0000000230107836 */ /* 0x000fe20000000000 */
[----:B------:R-:W-:Y:S01]  /*1b30*/  BSSY.RECONVERGENT B1, `(.L_x_34) ;  /* 0x0000021000017945 */ /* 0x000fe20003800200 */
[----:B------:R-:W-:-:S03]  /*1b40*/  IMAD.MOV.U32 R21, RZ, RZ, RZ ;  /* 0x000000ffff157224 */ /* 0x000fc600078e00ff */
[----:B------:R-:W-:-:S13]  /*1b50*/  ISETP.GE.AND P0, PT, R16, UR9, PT ;  /* 0x0000000910007c0c */ /* 0x000fda000bf06270 */
[----:B------:R-:W-:Y:S05]  /*1b60*/  @P0 BRA `(.L_x_35) ;  /* 0x0000000000740947 */ /* 0x000fea0003800000 */
[----:B------:R-:W5:Y:S04]  /*1b70*/  LDG.E.CONSTANT R38, desc[UR10][R22.64] ;  /* 0x0000000a16267981 */ /* 0x000f68000c1e9900 */
[----:B------:R-:W2:Y:S04]  /*1b80*/  LDG.E.CONSTANT R16, desc[UR10][R34.64+0x8] ;  /* 0x0000080a22107981 */ /* 0x000ea8000c1e9900 */
[----:B------:R-:W3:Y:S01]  /*1b90*/  LDG.E.CONSTANT R21, desc[UR10][R18.64+0x8] ;  /* 0x0000080a12157981 */ /* 0x000ee2000c1e9900 */
[----:B0-----:R-:W-:Y:S01]  /*1ba0*/  MOV R36, 0x1 ;  /* 0x0000000100247802 */ /* 0x001fe20000000f00 */
[----:B------:R-:W-:Y:S01]  /*1bb0*/  BSSY.RECONVERGENT B2, `(.L_x_36) ;  /* 0x0000014000027945 */ /* 0x000fe20003800200 */
[----:B-----5:R-:W0:Y:S08]  /*1bc0*/  F2F.F64.F32 R38, R38 ;  /* 0x0000002600267310 */ /* 0x020e300000201800 */
[----:B--2---:R-:W-:Y:S08]  /*1bd0*/  F2F.F64.F32 R42, R16 ;  /* 0x00000010002a7310 */ /* 0x004ff00000201800 */
[----:B0-----:R-:W0:Y:S08]  /*1be0*/  MUFU.RCP64H R37, R39 ;  /* 0x0000002700257308 */ /* 0x001e300000001800 */
[----:B---3--:R-:W2:Y:S01]  /*1bf0*/  F2F.F64.F32 R40, R21 ;  /* 0x0000001500287310 */ /* 0x008ea20000201800 */
        /* <DEDUP_REMOVED lines=14> */
[----:B-1--4-:R-:W-:Y:S05]  /*1ce0*/  CALL.REL.NOINC `($__internal_1_$__cuda_sm20_div_rn_f64_full) ;  /* 0x0000002000187944 */ /* 0x012fea0003c00000 */
.L_x_37:
[----:B------:R-:W-:Y:S05]  /*1cf0*/  BSYNC.RECONVERGENT B2 ;  /* 0x0000000000027941 */ /* 0x000fea0003800200 */
.L_x_36:
[----:B------:R-:W2:Y:S02]  /*1d00*/  LDG.E.CONSTANT R16, desc[UR10][R32.64+0x8] ;  /* 0x0000080a20107981 */ /* 0x000ea4000c1e9900 */
[----:B--2---:R-:W0:Y:S02]  /*1d10*/  F2F.F64.F32 R36, R16 ;  /* 0x0000001000247310 */ /* 0x004e240000201800 */
[----:B0-----:R-:W-:-:S06]  /*1d20*/  DFMA R36, -R30, R36, R46 ;  /* 0x000000241e24722b */ /* 0x001fcc000000012e */
[----:B------:R0:W2:Y:S05]  /*1d30*/  F2F.F32.F64 R21, R36 ;  /* 0x0000002400157310 */ /* 0x0000aa0000301000 */
.L_x_35:
[----:B------:R-:W-:Y:S05]  /*1d40*/  BSYNC.RECONVERGENT B1 ;  /* 0x0000000000017941 */ /* 0x000fea0003800200 */
.L_x_34:
[----:B------:R-:W-:Y:S01]  /*1d50*/  VIADD R48, R48, 0x3 ;  /* 0x0000000330307836 */ /* 0x000fe20000000000 */
[----:B------:R-:W-:Y:S01]  /*1d60*/  BSSY.RECONVERGENT B1, `(.L_x_38) ;  /* 0x0000021000017945 */ /* 0x000fe20003800200 */
[----:B------:R-:W-:-:S03]  /*1d70*/  IMAD.MOV.U32 R16, RZ, RZ, RZ ;  /* 0x000000ffff107224 */ /* 0x000fc600078e00ff */
[----:B------:R-:W-:-:S13]  /*1d80*/  ISETP.GE.AND P0, PT, R48, UR9, PT ;  /* 0x0000000930007c0c */ /* 0x000fda000bf06270 */
[----:B------:R-:W-:Y:S05]  /*1d90*/  @P0 BRA `(.L_x_39) ;  /* 0x0000000000740947 */ /* 0x000fea0003800000 */
[----:B------:R-:W5:Y:S04]  /*1da0*/  LDG.E.CONSTANT R38, desc[UR10][R22.64] ;  /* 0x0000000a16267981 */ /* 0x000f68000c1e9900 */
[----:B0-----:R-:W2:Y:S04]  /*1db0*/  LDG.E.CONSTANT R36, desc[UR10][R34.64+0xc] ;  /* 0x00000c0a22247981 */ /* 0x001ea8000c1e9900 */
[----:B------:R-:W3:Y:S01]  /*1dc0*/  LDG.E.CONSTANT R16, desc[UR10][R18.64+0xc] ;  /* 0x00000c0a12107981 */ /* 0x000ee2000c1e9900 */
[----:B------:R-:W-:Y:S01]  /*1dd0*/  IMAD.MOV.U32 R42, RZ, RZ, 0x1 ;  /* 0x00000001ff2a7424 */ /* 0x000fe200078e00ff */
[----:B------:R-:W-:Y:S01]  /*1de0*/  BSSY.RECONVERGENT B2, `(.L_x_40) ;  /* 0x0000014000027945 */ /* 0x000fe20003800200 */
[----:B-----5:R-:W0:Y:S08]  /*1df0*/  F2F.F64.F32 R38, R38 ;  /* 0x0000002600267310 */ /* 0x020e300000201800 */
[----:B--2---:R-:W-:Y:S08]  /*1e00*/  F2F.F64.F32 R36, R36 ;  /* 0x0000002400247310 */ /* 0x004ff00000201800 */
[----:B0-----:R-:W0:Y:S02]  /*1e10*/  MUFU.RCP64H R43, R39 ;  /* 0x00000027002b7308 */ /* 0x001e240000001800 */
[----:B0-----:R-:W-:-:S08]  /*1e20*/  DFMA R40, -R38, R42, 1 ;  /* 0x3ff000002628742b */ /* 0x001fd0000000012a */
[----:B------:R-:W-:Y:S02]  /*1e30*/  DFMA R44, R40, R40, R40 ;  /* 0x00000028282c722b */ /* 0x000fe40000000028 */
[----:B---3--:R-:W0:Y:S06]  /*1e40*/  F2F.F64.F32 R40, R16 ;  /* 0x0000001000287310 */ /* 0x008e2c0000201800 */
        /* <DEDUP_REMOVED lines=13> */
.L_x_41:
[----:B------:R-:W-:Y:S05]  /*1f20*/  BSYNC.RECONVERGENT B2 ;  /* 0x0000000000027941 */ /* 0x000fea0003800200 */
.L_x_40:
[----:B------:R-:W2:Y:S02]  /*1f30*/  LDG.E.CONSTANT R32, desc[UR10][R32.64+0xc] ;  /* 0x00000c0a20207981 */ /* 0x000ea4000c1e9900 */
[----:B--2---:R-:W0:Y:S02]  /*1f40*/  F2F.F64.F32 R18, R32 ;  /* 0x0000002000127310 */ /* 0x004e240000201800 */
[----:B0-----:R-:W-:-:S06]  /*1f50*/  DFMA R18, -R30, R18, R46 ;  /* 0x000000121e12722b */ /* 0x001fcc000000012e */
[----:B------:R0:W2:Y:S05]  /*1f60*/  F2F.F32.F64 R16, R18 ;  /* 0x0000001200107310 */ /* 0x0000aa0000301000 */
.L_x_39:
[----:B------:R-:W-:Y:S05]  /*1f70*/  BSYNC.RECONVERGENT B1 ;  /* 0x0000000000017941 */ /* 0x000fea0003800200 */
.L_x_38:
[----:B---34-:R-:W-:Y:S01]  /*1f80*/  FADD R17, R50, R17 ;  /* 0x0000001132117221 */ /* 0x018fe20000000000 */
[----:B--2---:R-:W-:Y:S01]  /*1f90*/  FADD R16, R16, R21 ;  /* 0x0000001510107221 */ /* 0x004fe20000000000 */
[----:B-1----:R-:W-:Y:S01]  /*1fa0*/  ISETP.NE.AND P1, PT, R15, RZ, PT ;  /* 0x000000ff0f00720c */ /* 0x002fe20003f25270 */
[----:B------:R-:W-:Y:S02]  /*1fb0*/  BSSY.RECONVERGENT B0, `(.L_x_42) ;  /* 0x000001d000007945 */ /* 0x000fe40003800200 */
[----:B------:R-:W-:-:S05]  /*1fc0*/  FADD R16, R17, R16 ;  /* 0x0000001011107221 */ /* 0x000fca0000000000 */
[----:B------:R-:W1:Y:S02]  /*1fd0*/  SHFL.DOWN P0, R17, R16, 0x1, 0x1f ;  /* 0x08201f0010117f89 */ /* 0x000e640000000000 */
[----:B-1----:R-:W-:-:S05]  /*1fe0*/  @P0 FADD R17, R16, R17 ;  /* 0x0000001110110221 */ /* 0x002fca0000000000 */
[----:B0-----:R-:W0:Y:S02]  /*1ff0*/  SHFL.DOWN P0, R18, R17, 0x2, 0x1f ;  /* 0x08401f0011127f89 */ /* 0x001e240000000000 */
[----:B0-----:R-:W-:-:S05]  /*2000*/  @P0 FADD R18, R17, R18 ;  /* 0x0000001211120221 */ /* 0x001fca0000000000 */
[----:B------:R-:W0:Y:S02]  /*2010*/  SHFL.DOWN P0, R19, R18, 0x4, 0x1f ;  /* 0x08801f0012137f89 */ /* 0x000e240000000000 */
[----:B0-----:R-:W-:-:S05]  /*2020*/  @P0 FADD R19, R18, R19 ;  /* 0x0000001312130221 */ /* 0x001fca0000000000 */
[----:B------:R-:W0:Y:S02]  /*2030*/  SHFL.DOWN P0, R32, R19, 0x8, 0x1f ;  /* 0x09001f0013207f89 */ /* 0x000e240000000000 */
[----:B0-----:R-:W-:-:S05]  /*2040*/  @P0 FADD R32, R19, R32 ;  /* 0x0000002013200221 */ /* 0x001fca0000000000 */
[----:B------:R-:W0:Y:S02]  /*2050*/  SHFL.DOWN P0, R21, R32, 0x10, 0x1f ;  /* 0x0a001f0020157f89 */ /* 0x000e240000000000 */
        /* <DEDUP_REMOVED lines=10> */
[----:B------:R-:W2:Y:S01]  /*2100*/  LDS.64 R32, [UR7+0x20] ;  /* 0x00002007ff207984 */ /* 0x000ea20008000a00 */
[----:B0-----:R-:W-:-:S04]  /*2110*/  FADD R21, R21, R34 ;  /* 0x0000002215157221 */ /* 0x001fc80000000000 */
[----:B-1----:R-:W-:-:S04]  /*2120*/  FADD R16, R21, R16 ;  /* 0x0000001015107221 */ /* 0x002fc80000000000 */
[----:B------:R-:W-:-:S04]  /*2130*/  FADD R17, R16, R17 ;  /* 0x0000001110117221 */ /* 0x000fc80000000000 */
[----:B------:R-:W-:-:S04]  /*2140*/  FADD R18, R17, R18 ;  /* 0x0000001211127221 */ /* 0x000fc80000000000 */
[----:B------:R-:W-:-:S04]  /*2150*/  FADD R19, R18, R19 ;  /* 0x0000001312137221 */ /* 0x000fc80000000000 */
[----:B--2---:R-:W-:-:S04]  /*2160*/  FADD R32, R19, R32 ;  /* 0x0000002013207221 */ /* 0x004fc80000000000 */
[----:B------:R-:W-:-:S07]  /*2170*/  FADD R21, R32, R33 ;  /* 0x0000002120157221 */ /* 0x000fce0000000000 */
.L_x_43:
[----:B------:R-:W-:Y:S05]  /*2180*/  BSYNC.RECONVERGENT B0 ;  /* 0x0000000000007941 */ /* 0x000fea0003800200 */
.L_x_42:
[----:B------:R-:W-:Y:S01]  /*2190*/  FADD R20, R21, R20 ;  /* 0x0000001415147221 */ /* 0x000fe20000000000 */
[----:B------:R-:W-:Y:S01]  /*21a0*/  IADD3 R14, PT, PT, R14, 0x100, RZ ;  /* 0x000001000e0e7810 */ /* 0x000fe20007ffe0ff */
[----:B------:R-:W-:Y:S06]  /*21b0*/  BRA.U UP0, `(.L_x_44) ;  /* 0xfffffff500087547 */ /* 0x000fec000b83ffff */
.L_x_25:
[----:B------:R-:W1:Y:S01]  /*21c0*/  @!P0 S2R R15, SR_CgaCtaId ;  /* 0x00000000000f8919 */ /* 0x000e620000008800 */
[----:B------:R-:W4:Y:S01]  /*21d0*/  LDCU UR8, c[0x0][0x3ac] ;  /* 0x00007580ff0877ac */ /* 0x000f220008000800 */
[----:B------:R-:W-:Y:S01]  /*21e0*/  @!P0 MOV R14, 0x400 ;  /* 0x00000400000e8802 */ /* 0x000fe20000000f00 */
[----:B------:R-:W-:Y:S01]  /*21f0*/  BSSY.RECONVERGENT B1, `(.L_x_45) ;  /* 0x0000185000017945 */ /* 0x000fe20003800200 */
[----:B------:R-:W0:Y:S02]  /*2200*/  LDCU UR9, c[0x0][0x3ac] ;  /* 0x00007580ff0977ac */ /* 0x000e240008000800 */
[----:B-1----:R-:W-:-:S05]  /*2210*/  @!P0 LEA R15, R15, R14, 0x18 ;  /* 0x0000000e0f0f8211 */ /* 0x002fca00078ec0ff */
[----:B------:R1:W-:Y:S01]  /*2220*/  @!P0 STS [R15], R20 ;  /* 0x000000140f008388 */ /* 0x0003e20000000800 */
[----:B------:R-:W-:Y:S01]  /*2230*/  BAR.SYNC.DEFER_BLOCKING 0x0 ;  /* 0x0000000000007b1d */ /* 0x000fe20000010000 */
[----:B----4-:R-:W-:-:S13]  /*2240*/  ISETP.GE.AND P0, PT, R0, UR8, PT ;  /* 0x0000000800007c0c */ /* 0x010fda000bf06270 */
[----:B01----:R-:W-:Y:S05]  /*2250*/  @P0 BRA `(.L_x_46) ;  /* 0x0000001400f80947 */ /* 0x003fea0003800000 */
[----:B------:R0:W5:Y:S01]  /*2260*/  LDG.E.CONSTANT R22, desc[UR10][R22.64] ;  /* 0x0000000a16167981 */ /* 0x000162000c1e9900 */
[----:B------:R-:W1:Y:S01]  /*2270*/  S2UR UR7, SR_CgaCtaId ;  /* 0x00000000000779c3 */ /* 0x000e620000008800 */
[----:B------:R-:W-:Y:S01]  /*2280*/  UMOV UR4, 0x400 ;  /* 0x0000040000047882 */ /* 0x000fe20000000000 */
[----:B------:R-:W-:Y:S01]  /*2290*/  ISETP.NE.AND P0, PT, R11, 0x3, PT ;  /* 0x000000030b00780c */ /* 0x000fe20003f05270 */
[----:B------:R-:W-:Y:S01]  /*22a0*/  BSSY.RECONVERGENT B2, `(.L_x_47) ;  /* 0x00000a3000027945 */ /* 0x000fe20003800200 */
[----:B------:R-:W-:Y:S01]  /*22b0*/  IMAD.MOV.U32 R18, RZ, RZ, R0 ;  /* 0x000000ffff127224 */ /* 0x000fe200078e0000 */
[----:B-1----:R-:W-:-:S09]  /*22c0*/  ULEA UR4, UR7, UR4, 0x18 ;  /* 0x0000000407047291 */ /* 0x002fd2000f8ec0ff */
[----:B------:R-:W1:Y:S02]  /*22d0*/  LDS R17, [UR4] ;  /* 0x00000004ff117984 */ /* 0x000e640008000800 */
[----:B-1----:R-:W-:Y:S01]  /*22e0*/  FMUL R17, R8, R17 ;  /* 0x0000001108117220 */ /* 0x002fe20000400000 */
[----:B0-----:R-:W-:Y:S06]  /*22f0*/  @!P0 BRA `(.L_x_48) ;  /* 0x0000000800748947 */ /* 0x001fec0003800000 */
[----:B------:R-:W0:Y:S01]  /*2300*/  LDC.64 R30, c[0x0][0x380] ;  /* 0x0000e000ff1e7b82 */ /* 0x000e220000000a00 */
[----:B------:R-:W-:Y:S01]  /*2310*/  IMAD R14, R7, UR8, R0 ;  /* 0x00000008070e7c24 */ /* 0x000fe2000f8e0200 */
[----:B------:R-:W4:Y:S03]  /*2320*/  LDG.E.CONSTANT R15, desc[UR10][R26.64] ;  /* 0x0000000a1a0f7981 */ /* 0x000f26000c1e9900 */
[----:B0-----:R-:W-:-:S05]  /*2330*/  IMAD.WIDE R30, R14, 0x4, R30 ;  /* 0x000000040e1e7825 */ /* 0x001fca00078e021e */
[----:B------:R-:W4:Y:S01]  /*2340*/  LDG.E.CONSTANT R42, desc[UR10][R30.64] ;  /* 0x0000000a1e2a7981 */ /* 0x000f22000c1e9900 */
[----:B-----5:R-:W0:Y:S01]  /*2350*/  MUFU.RCP R19, R22 ;  /* 0x0000001600137308 */ /* 0x020e220000001000 */
[----:B------:R-:W-:Y:S01]  /*2360*/  BSSY.RECONVERGENT B0, `(.L_x_49) ;  /* 0x000000d000007945 */ /* 0x000fe20003800200 */
[----:B0-----:R-:W-:-:S04]  /*2370*/  FFMA R16, -R22, R19, 1 ;  /* 0x3f80000016107423 */ /* 0x001fc80000000113 */
[----:B------:R-:W-:Y:S01]  /*2380*/  FFMA R19, R19, R16, R19 ;  /* 0x0000001013137223 */ /* 0x000fe20000000013 */
[----:B------:R-:W-:Y:S01]  /*2390*/  ISETP.NE.AND P1, PT, R11, RZ, PT ;  /* 0x000000ff0b00720c */ /* 0x000fe20003f25270 */
[----:B----4-:R-:W-:-:S04]  /*23a0*/  FMUL R42, R42, R15 ;  /* 0x0000000f2a2a7220 */ /* 0x010fc80000400000 */
[----:B------:R-:W0:Y:S01]  /*23b0*/  FCHK P0, R42, R22 ;  /* 0x000000162a007302 */ /* 0x000e220000000000 */
[----:B------:R-:W-:-:S04]  /*23c0*/  FFMA R18, R42, R19, RZ ;  /* 0x000000132a127223 */ /* 0x000fc800000000ff */
[----:B------:R-:W-:-:S04]  /*23d0*/  FFMA R15, -R22, R18, R42 ;  /* 0x00000012160f7223 */ /* 0x000fc8000000012a */
[----:B------:R-:W-:Y:S01]  /*23e0*/  FFMA R18, R19, R15, R18 ;  /* 0x0000000f13127223 */ /* 0x000fe20000000012 */
[----:B0-----:R-:W-:Y:S06]  /*23f0*/  @!P0 BRA `(.L_x_50) ;  /* 0x00000000000c8947 */ /* 0x001fec0003800000 */
[----:B------:R-:W-:-:S07]  /*2400*/  MOV R36, 0x2420 ;  /* 0x0000242000247802 */ /* 0x000fce0000000f00 */
[----:B--23--:R-:W-:Y:S05]  /*2410*/  CALL.REL.NOINC `($__internal_2_$__cuda_sm3x_div_rn_noftz_f32_slowpath) ;  /* 0x0000001c00b87944 */ /* 0x00cfea0003c00000 */
[----:B------:R-:W-:-:S07]  /*2420*/  IMAD.MOV.U32 R18, RZ, RZ, R16 ;  /* 0x000000ffff127224 */ /* 0x000fce00078e0010 */
.L_x_50:
[----:B------:R-:W-:Y:S05]  /*2430*/  BSYNC.RECONVERGENT B0 ;  /* 0x0000000000007941 */ /* 0x000fea0003800200 */
.L_x_49:
[----:B------:R-:W0:Y:S02]  /*2440*/  LDC.64 R20, c[0x0][0x390] ;  /* 0x0000e400ff147b82 */ /* 0x000e240000000a00 */
[----:B0-----:R-:W-:-:S05]  /*2450*/  IMAD.WIDE R20, R14, 0x4, R20 ;  /* 0x000000040e147825 */ /* 0x001fca00078e0214 */
[----:B------:R-:W4:Y:S01]  /*2460*/  LDG.E.CONSTANT R15, desc[UR10][R20.64] ;  /* 0x0000000a140f7981 */ /* 0x000f22000c1e9900 */
[----:B------:R-:W0:Y:S01]  /*2470*/  MUFU.RCP64H R35, R29 ;  /* 0x0000001d00237308 */ /* 0x000e220000001800 */
[----:B------:R-:W-:Y:S01]  /*2480*/  IMAD.MOV.U32 R34, RZ, RZ, 0x1 ;  /* 0x00000001ff227424 */ /* 0x000fe200078e00ff */
[----:B------:R-:W-:Y:S05]  /*2490*/  BSSY.RECONVERGENT B3, `(.L_x_51) ;  /* 0x0000013000037945 */ /* 0x000fea0003800200 */
[----:B0-----:R-:W-:-:S08]  /*24a0*/  DFMA R32, -R28, R34, 1 ;  /* 0x3ff000001c20742b */ /* 0x001fd00000000122 */
[----:B------:R-:W-:-:S08]  /*24b0*/  DFMA R36, R32, R32, R32 ;  /* 0x000000202024722b */ /* 0x000fd00000000020 */
[----:B------:R-:W-:-:S08]  /*24c0*/  DFMA R36, R34, R36, R34 ;  /* 0x000000242224722b */ /* 0x000fd00000000022 */
[----:B------:R-:W-:-:S08]  /*24d0*/  DFMA R34, -R28, R36, 1 ;  /* 0x3ff000001c22742b */ /* 0x000fd00000000124 */
[----:B------:R-:W-:Y:S01]  /*24e0*/  DFMA R34, R36, R34, R36 ;  /* 0x000000222422722b */ /* 0x000fe20000000024 */
[----:B----4-:R-:W0:Y:S02]  /*24f0*/  F2F.F64.F32 R32, R15 ;  /* 0x0000000f00207310 */ /* 0x010e240000201800 */
[----:B0-----:R-:W-:-:S08]  /*2500*/  DADD R40, R32, R32 ;  /* 0x0000000020287229 */ /* 0x001fd00000000020 */
[----:B------:R-:W-:Y:S02]  /*2510*/  DMUL R46, R34, R40 ;  /* 0x00000028222e7228 */ /* 0x000fe40000000000 */
[----:B------:R-:W-:-:S06]  /*2520*/  FSETP.GEU.AND P2, PT, |R41|, 6.5827683646048100446e-37, PT ;  /* 0x036000002900780b */ /* 0x000fcc0003f4e200 */
[----:B------:R-:W-:-:S08]  /*2530*/  DFMA R32, -R28, R46, R40 ;  /* 0x0000002e1c20722b */ /* 0x000fd00000000128 */
[----:B------:R-:W-:-:S10]  /*2540*/  DFMA R46, R34, R32, R46 ;  /* 0x00000020222e722b */ /* 0x000fd4000000002e */
[----:B------:R-:W-:-:S05]  /*2550*/  FFMA R16, RZ, R29, R47 ;  /* 0x0000001dff107223 */ /* 0x000fca000000002f */
[----:B------:R-:W-:-:S13]  /*2560*/  FSETP.GT.AND P0, PT, |R16|, 1.469367938527859385e-39, PT ;  /* 0x001000001000780b */ /* 0x000fda0003f04200 */
[----:B------:R-:W-:Y:S05]  /*2570*/  @P0 BRA P2, `(.L_x_52) ;  /* 0x0000000000100947 */ /* 0x000fea0001000000 */
[----:B------:R-:W-:Y:S01]  /*2580*/  MOV R38, R28 ;  /* 0x0000001c00267202 */ /* 0x000fe20000000f00 */
[----:B------:R-:W-:Y:S01]  /*2590*/  IMAD.MOV.U32 R39, RZ, RZ, R29 ;  /* 0x000000ffff277224 */ /* 0x000fe200078e001d */
[----:B------:R-:W-:-:S07]  /*25a0*/  MOV R16, 0x25c0 ;  /* 0x000025c000107802 */ /* 0x000fce0000000f00 */
[----:B--23--:R-:W-:Y:S05]  /*25b0*/  CALL.REL.NOINC `($__internal_1_$__cuda_sm20_div_rn_f64_full) ;  /* 0x0000001400e47944 */ /* 0x00cfea0003c00000 */
.L_x_52:
[----:B------:R-:W-:Y:S05]  /*25c0*/  BSYNC.RECONVERGENT B3 ;  /* 0x0000000000037941 */ /* 0x000fea0003800200 */
.L_x_51:
[----:B------:R-:W0:Y:S01]  /*25d0*/  LDC.64 R32, c[0x0][0x3a0] ;  /* 0x0000e800ff207b82 */ /* 0x000e220000000a00 */
[----:B------:R-:W3:Y:S02]  /*25e0*/  F2F.F32.F64 R46, R46 ;  /* 0x0000002e002e7310 */ /* 0x000ee40000301000 */
[----:B---3--:R-:W-:-:S04]  /*25f0*/  FFMA R18, R13, R46, R18 ;  /* 0x0000002e0d127223 */ /* 0x008fc80000000012 */
[----:B------:R-:W-:Y:S01]  /*2600*/  FADD R15, R17, R18 ;  /* 0x00000012110f7221 */ /* 0x000fe20000000000 */
[----:B------:R-:W-:Y:S02]  /*2610*/  IMAD.MOV.U32 R18, RZ, RZ, R6 ;  /* 0x000000ffff127224 */ /* 0x000fe400078e0006 */
[----:B0-----:R-:W-:-:S05]  /*2620*/  IMAD.WIDE R32, R14, 0x4, R32 ;  /* 0x000000040e207825 */ /* 0x001fca00078e0220 */
[----:B------:R0:W-:Y:S01]  /*2630*/  STG.E desc[UR10][R32.64], R15 ;  /* 0x0000000f20007986 */ /* 0x0001e2000c10190a */
[----:B------:R-:W-:Y:S05]  /*2640*/  @!P1 BRA `(.L_x_48) ;  /* 0x0000000400a09947 */ /* 0x000fea0003800000 */
[----:B------:R-:W-:Y:S01]  /*2650*/  IMAD.SHL.U32 R14, R5, 0x4, RZ ;  /* 0x00000004050e7824 */ /* 0x000fe200078e00ff */
[----:B------:R-:W3:Y:S04]  /*2660*/  LDG.E.CONSTANT R16, desc[UR10][R24.64] ;  /* 0x0000000a18107981 */ /* 0x000ee8000c1e9900 */
[----:B------:R-:W-:-:S04]  /*2670*/  IADD3 R34, P0, PT, R30, R14, RZ ;  /* 0x0000000e1e227210 */ /* 0x000fc80007f1e0ff */
[----:B------:R-:W-:-:S05]  /*2680*/  IADD3.X R35, PT, PT, RZ, R31, RZ, P0, !PT ;  /* 0x0000001fff237210 */ /* 0x000fca00007fe4ff */
[----:B0-----:R-:W3:Y:S01]  /*2690*/  LDG.E.CONSTANT R15, desc[UR10][R34.64] ;  /* 0x0000000a220f7981 */ /* 0x001ee2000c1e9900 */
[----:B------:R-:W0:Y:S01]  /*26a0*/  MUFU.RCP R19, R22 ;  /* 0x0000001600137308 */ /* 0x000e220000001000 */
[----:B------:R-:W-:Y:S01]  /*26b0*/  BSSY.RECONVERGENT B0, `(.L_x_53) ;  /* 0x000000c000007945 */ /* 0x000fe20003800200 */
[----:B0-----:R-:W-:-:S04]  /*26c0*/  FFMA R18, -R22, R19, 1 ;  /* 0x3f80000016127423 */ /* 0x001fc80000000113 */
[----:B------:R-:W-:Y:S01]  /*26d0*/  FFMA R18, R19, R18, R19 ;  /* 0x0000001213127223 */ /* 0x000fe20000000013 */
[----:B---3--:R-:W-:-:S04]  /*26e0*/  FMUL R42, R15, R16 ;  /* 0x000000100f2a7220 */ /* 0x008fc80000400000 */
[----:B------:R-:W0:Y:S01]  /*26f0*/  FCHK P0, R42, R22 ;  /* 0x000000162a007302 */ /* 0x000e220000000000 */
[----:B------:R-:W-:-:S04]  /*2700*/  FFMA R15, R18, R42, RZ ;  /* 0x0000002a120f7223 */ /* 0x000fc800000000ff */
[----:B------:R-:W-:-:S04]  /*2710*/  FFMA R16, -R22, R15, R42 ;  /* 0x0000000f16107223 */ /* 0x000fc8000000012a */
[----:B------:R-:W-:Y:S01]  /*2720*/  FFMA R18, R18, R16, R15 ;  /* 0x0000001012127223 */ /* 0x000fe2000000000f */
[----:B0-----:R-:W-:Y:S06]  /*2730*/  @!P0 BRA `(.L_x_54) ;  /* 0x00000000000c8947 */ /* 0x001fec0003800000 */
[----:B------:R-:W-:-:S07]  /*2740*/  MOV R36, 0x2760 ;  /* 0x0000276000247802 */ /* 0x000fce0000000f00 */
[----:B--2---:R-:W-:Y:S05]  /*2750*/  CALL.REL.NOINC `($__internal_2_$__cuda_sm3x_div_rn_noftz_f32_slowpath) ;  /* 0x0000001800e87944 */ /* 0x004fea0003c00000 */
[----:B------:R-:W-:-:S07]  /*2760*/  IMAD.MOV.U32 R18, RZ, RZ, R16 ;  /* 0x000000ffff127224 */ /* 0x000fce00078e0010 */
.L_x_54:
[----:B------:R-:W-:Y:S05]  /*2770*/  BSYNC.RECONVERGENT B0 ;  /* 0x0000000000007941 */ /* 0x000fea0003800200 */
.L_x_53:
[----:B------:R-:W-:-:S05]  /*2780*/  IADD3 R30, P0, PT, R20, R14, RZ ;  /* 0x0000000e141e7210 */ /* 0x000fca0007f1e0ff */
[----:B------:R-:W-:-:S05]  /*2790*/  IMAD.X R31, RZ, RZ, R21, P0 ;  /* 0x000000ffff1f7224 */ /* 0x000fca00000e0615 */
[----:B------:R-:W3:Y:S01]  /*27a0*/  LDG.E.CONSTANT R15, desc[UR10][R30.64] ;  /* 0x0000000a1e0f7981 */ /* 0x000ee2000c1e9900 */
        /* <DEDUP_REMOVED lines=8> */
[----:B---3--:R-:W0:Y:S02]  /*2830*/  F2F.F64.F32 R40, R15 ;  /* 0x0000000f00287310 */ /* 0x008e240000201800 */
        /* <DEDUP_REMOVED lines=11> */
[----:B--2---:R-:W-:Y:S05]  /*28f0*/  CALL.REL.NOINC `($__internal_1_$__cuda_sm20_div_rn_f64_full) ;  /* 0x0000001400147944 */ /* 0x004fea0003c00000 */
.L_x_56:
[----:B------:R-:W-:Y:S05]  /*2900*/  BSYNC.RECONVERGENT B3 ;  /* 0x0000000000037941 */ /* 0x000fea0003800200 */
.L_x_55:
[----:B------:R-:W0:Y:S01]  /*2910*/  F2F.F32.F64 R46, R46 ;  /* 0x0000002e002e7310 */ /* 0x000e220000301000 */
[----:B------:R-:W-:-:S05]  /*2920*/  IADD3 R32, P0, PT, R32, R14, RZ ;  /* 0x0000000e20207210 */ /* 0x000fca0007f1e0ff */
[----:B------:R-:W-:Y:S01]  /*2930*/  IMAD.X R33, RZ, RZ, R33, P0 ;  /* 0x000000ffff217224 */ /* 0x000fe200000e0621 */
[----:B------:R-:W-:Y:S01]  /*2940*/  ISETP.NE.AND P0, PT, R11, 0x1, PT ;  /* 0x000000010b00780c */ /* 0x000fe20003f05270 */
[----:B0-----:R-:W-:-:S04]  /*2950*/  FFMA R18, R13, R46, R18 ;  /* 0x0000002e0d127223 */ /* 0x001fc80000000012 */
[----:B------:R-:W-:Y:S01]  /*2960*/  FADD R15, R17, R18 ;  /* 0x00000012110f7221 */ /* 0x000fe20000000000 */
[----:B------:R-:W-:-:S04]  /*2970*/  IMAD.MOV.U32 R18, RZ, RZ, R12 ;  /* 0x000000ffff127224 */ /* 0x000fc800078e000c */
[----:B------:R1:W-:Y:S03]  /*2980*/  STG.E desc[UR10][R32.64], R15 ;  /* 0x0000000f20007986 */ /* 0x0003e6000c10190a */
[----:B------:R-:W-:Y:S05]  /*2990*/  @!P0 BRA `(.L_x_48) ;  /* 0x0000000000cc8947 */ /* 0x000fea0003800000 */
[----:B------:R-:W-:Y:S01]  /*29a0*/  IADD3 R34, P0, PT, R14, R34, RZ ;  /* 0x000000220e227210 */ /* 0x000fe20007f1e0ff */
[----:B------:R-:W-:-:S03]  /*29b0*/  IMAD.WIDE R36, R5, 0x4, R24 ;  /* 0x0000000405247825 */ /* 0x000fc600078e0218 */
[----:B------:R-:W-:-:S03]  /*29c0*/  IADD3.X R35, PT, PT, RZ, R35, RZ, P0, !PT ;  /* 0x00000023ff237210 */ /* 0x000fc600007fe4ff */
[----:B------:R-:W3:Y:S04]  /*29d0*/  LDG.E.CONSTANT R37, desc[UR10][R36.64] ;  /* 0x0000000a24257981 */ /* 0x000ee8000c1e9900 */
[----:B------:R-:W3:Y:S01]  /*29e0*/  LDG.E.CONSTANT R34, desc[UR10][R34.64] ;  /* 0x0000000a22227981 */ /* 0x000ee2000c1e9900 */
[----:B-1----:R-:W0:Y:S01]  /*29f0*/  MUFU.RCP R15, R22 ;  /* 0x00000016000f7308 */ /* 0x002e220000001000 */
[----:B------:R-:W-:Y:S01]  /*2a00*/  BSSY.RECONVERGENT B0, `(.L_x_57) ;  /* 0x000000d000007945 */ /* 0x000fe20003800200 */
[----:B------:R-:W-:Y:S02]  /*2a10*/  IMAD.IADD R18, R12, 0x1, R5 ;  /* 0x000000010c127824 */ /* 0x000fe400078e0205 */
        /* <DEDUP_REMOVED lines=11> */
.L_x_58:
[----:B------:R-:W-:Y:S05]  /*2ad0*/  BSYNC.RECONVERGENT B0 ;  /* 0x0000000000007941 */ /* 0x000fea0003800200 */
.L_x_57:
[----:B------:R-:W-:-:S05]  /*2ae0*/  IADD3 R34, P0, PT, R14, R30, RZ ;  /* 0x0000001e0e227210 */ /* 0x000fca0007f1e0ff */
[----:B------:R-:W-:-:S05]  /*2af0*/  IMAD.X R35, RZ, RZ, R31, P0 ;  /* 0x000000ffff237224 */ /* 0x000fca00000e061f */
[----:B------:R-:W3:Y:S01]  /*2b00*/  LDG.E.CONSTANT R34, desc[UR10][R34.64] ;  /* 0x0000000a22227981 */ /* 0x000ee2000c1e9900 */
[----:B------:R-:W0:Y:S01]  /*2b10*/  MUFU.RCP64H R31, R29 ;  /* 0x0000001d001f7308 */ /* 0x000e220000001800 */
[----:B------:R-:W-:Y:S01]  /*2b20*/  MOV R30, 0x1 ;  /* 0x00000001001e7802 */ /* 0x000fe20000000f00 */
        /* <DEDUP_REMOVED lines=15> */
[----:B------:R-:W-:Y:S01]  /*2c20*/  IMAD.MOV.U32 R38, RZ, RZ, R28 ;  /* 0x000000ffff267224 */ /* 0x000fe200078e001c */
[----:B------:R-:W-:Y:S01]  /*2c30*/  MOV R16, 0x2c60 ;  /* 0x00002c6000107802 */ /* 0x000fe20000000f00 */
[----:B------:R-:W-:-:S07]  /*2c40*/  IMAD.MOV.U32 R39, RZ, RZ, R29 ;  /* 0x000000ffff277224 */ /* 0x000fce00078e001d */
[----:B--2---:R-:W-:Y:S05]  /*2c50*/  CALL.REL.NOINC `($__internal_1_$__cuda_sm20_div_rn_f64_full) ;  /* 0x00000010003c7944 */ /* 0x004fea0003c00000 */
.L_x_60:
[----:B------:R-:W-:Y:S05]  /*2c60*/  BSYNC.RECONVERGENT B3 ;  /* 0x0000000000037941 */ /* 0x000fea0003800200 */
.L_x_59:
[----:B------:R-:W0:Y:S01]  /*2c70*/  F2F.F32.F64 R46, R46 ;  /* 0x0000002e002e7310 */ /* 0x000e220000301000 */
[----:B------:R-:W-:-:S05]  /*2c80*/  IADD3 R14, P0, PT, R14, R32, RZ ;  /* 0x000000200e0e7210 */ /* 0x000fca0007f1e0ff */
[----:B------:R-:W-:Y:S02]  /*2c90*/  IMAD.X R15, RZ, RZ, R33, P0 ;  /* 0x000000ffff0f7224 */ /* 0x000fe400000e0621 */
[----:B0-----:R-:W-:-:S04]  /*2ca0*/  FFMA R20, R13, R46, R20 ;  /* 0x0000002e0d147223 */ /* 0x001fc80000000014 */
[----:B------:R-:W-:-:S05]  /*2cb0*/  FADD R19, R17, R20 ;  /* 0x0000001411137221 */ /* 0x000fca0000000000 */
[----:B------:R4:W-:Y:S02]  /*2cc0*/  STG.E desc[UR10][R14.64], R19 ;  /* 0x000000130e007986 */ /* 0x0009e4000c10190a */
.L_x_48:
[----:B------:R-:W-:Y:S05]  /*2cd0*/  BSYNC.RECONVERGENT B2 ;  /* 0x0000000000027941 */ /* 0x000fea0003800200 */
.L_x_47:
[----:B------:R-:W-:-:S13]  /*2ce0*/  ISETP.GE.U32.AND P0, PT, R9, 0x3, PT ;  /* 0x000000030900780c */ /* 0x000fda0003f06070 */
[----:B------:R-:W-:Y:S05]  /*2cf0*/  @!P0 BRA `(.L_x_46) ;  /* 0x0000000c00508947 */ /* 0x000fea0003800000 */
.L_x_77:
[----:B01--4-:R-:W0:Y:S01]  /*2d00*/  LDC.64 R14, c[0x0][0x388] ;  /* 0x0000e200ff0e7b82 */ /* 0x013e220000000a00 */
[----:B------:R-:W-:-:S07]  /*2d10*/  IMAD R21, R7, UR9, R18 ;  /* 0x0000000907157c24 */ /* 0x000fce000f8e0212 */
[----:B------:R-:W1:Y:S01]  /*2d20*/  LDC.64 R30, c[0x0][0x380] ;  /* 0x0000e000ff1e7b82 */ /* 0x000e620000000a00 */
[----:B0-----:R-:W-:-:S06]  /*2d30*/  IMAD.WIDE.U32 R14, R18, 0x4, R14 ;  /* 0x00000004120e7825 */ /* 0x001fcc00078e000e */
[----:B------:R-:W4:Y:S01]  /*2d40*/  LDG.E.CONSTANT R15, desc[UR10][R14.64] ;  /* 0x0000000a0e0f7981 */ /* 0x000f22000c1e9900 */
[----:B-1----:R-:W-:-:S05]  /*2d50*/  IMAD.WIDE R30, R21, 0x4, R30 ;  /* 0x00000004151e7825 */ /* 0x002fca00078e021e */
[----:B------:R-:W4:Y:S01]  /*2d60*/  LDG.E.CONSTANT R16, desc[UR10][R30.64] ;  /* 0x0000000a1e107981 */ /* 0x000f22000c1e9900 */
[----:B-----5:R-:W0:Y:S01]  /*2d70*/  MUFU.RCP R19, R22 ;  /* 0x0000001600137308 */ /* 0x020e220000001000 */
[----:B------:R-:W-:Y:S01]  /*2d80*/  BSSY.RECONVERGENT B0, `(.L_x_61) ;  /* 0x000000c000007945 */ /* 0x000fe20003800200 */
[----:B0-----:R-:W-:-:S04]  /*2d90*/  FFMA R20, -R22, R19, 1 ;  /* 0x3f80000016147423 */ /* 0x001fc80000000113 */
[----:B------:R-:W-:Y:S01]  /*2da0*/  FFMA R20, R19, R20, R19 ;  /* 0x0000001413147223 */ /* 0x000fe20000000013 */
        /* <DEDUP_REMOVED lines=8> */
[----:B------:R-:W-:-:S07]  /*2e30*/  MOV R20, R16 ;  /* 0x0000001000147202 */ /* 0x000fce0000000f00 */
.L_x_62:
[----:B------:R-:W-:Y:S05]  /*2e40*/  BSYNC.RECONVERGENT B0 ;  /* 0x0000000000007941 */ /* 0x000fea0003800200 */
.L_x_61:
        /* <DEDUP_REMOVED lines=23> */
[----:B--23--:R-:W-:Y:S05]  /*2fc0*/  CALL.REL.NOINC `($__internal_1_$__cuda_sm20_div_rn_f64_full) ;  /* 0x0000000c00607944 */ /* 0x00cfea0003c00000 */
.L_x_64:
[----:B------:R-:W-:Y:S05]  /*2fd0*/  BSYNC.RECONVERGENT B2 ;  /* 0x0000000000027941 */ /* 0x000fea0003800200 */
.L_x_63:
[----:B------:R-:W0:Y:S01]  /*2fe0*/  LDC.64 R34, c[0x0][0x388] ;  /* 0x0000e200ff227b82 */ /* 0x000e220000000a00 */
[C---:B------:R-:W-:Y:S01]  /*2ff0*/  SHF.L.U32 R19, R5.reuse, 0x2, RZ ;  /* 0x0000000205137819 */ /* 0x040fe200000006ff */
[----:B------:R-:W-:-:S03]  /*3000*/  IMAD.IADD R18, R5, 0x1, R18 ;  /* 0x0000000105127824 */ /* 0x000fc600078e0212 */
[----:B------:R-:W-:-:S03]  /*3010*/  IADD3 R30, P0, PT, R19, R30, RZ ;  /* 0x0000001e131e7210 */ /* 0x000fc60007f1e0ff */
[----:B------:R-:W1:Y:S02]  /*3020*/  LDC.64 R32, c[0x0][0x3a0] ;  /* 0x0000e800ff207b82 */ /* 0x000e640000000a00 */
[----:B------:R-:W-:-:S05]  /*3030*/  IMAD.X R31, RZ, RZ, R31, P0 ;  /* 0x000000ffff1f7224 */ /* 0x000fca00000e061f */
[----:B------:R-:W4:Y:S01]  /*3040*/  LDG.E.CONSTANT R16, desc[UR10][R30.64] ;  /* 0x0000000a1e107981 */ /* 0x000f22000c1e9900 */
[----:B0-----:R-:W-:-:S06]  /*3050*/  IMAD.WIDE.U32 R34, R18, 0x4, R34 ;  /* 0x0000000412227825 */ /* 0x001fcc00078e0022 */
[----:B------:R-:W4:Y:S01]  /*3060*/  LDG.E.CONSTANT R35, desc[UR10][R34.64] ;  /* 0x0000000a22237981 */ /* 0x000f22000c1e9900 */
[----:B------:R-:W3:Y:S01]  /*3070*/  F2F.F32.F64 R46, R46 ;  /* 0x0000002e002e7310 */ /* 0x000ee20000301000 */
[----:B-1----:R-:W-:-:S07]  /*3080*/  IMAD.WIDE R32, R21, 0x4, R32 ;  /* 0x0000000415207825 */ /* 0x002fce00078e0220 */
[----:B------:R-:W0:Y:S01]  /*3090*/  MUFU.RCP R23, R22 ;  /* 0x0000001600177308 */ /* 0x000e220000001000 */
[----:B---3--:R-:W-:-:S04]  /*30a0*/  FFMA R20, R13, R46, R20 ;  /* 0x0000002e0d147223 */ /* 0x008fc80000000014 */
[----:B------:R-:W-:-:S05]  /*30b0*/  FADD R21, R17, R20 ;  /* 0x0000001411157221 */ /* 0x000fca0000000000 */
[----:B------:R1:W-:Y:S01]  /*30c0*/  STG.E desc[UR10][R32.64], R21 ;  /* 0x0000001520007986 */ /* 0x0003e2000c10190a */
[----:B0-----:R-:W-:-:S04]  /*30d0*/  FFMA R20, -R22, R23, 1 ;  /* 0x3f80000016147423 */ /* 0x001fc80000000117 */
[----:B------:R-:W-:Y:S01]  /*30e0*/  FFMA R20, R23, R20, R23 ;  /* 0x0000001417147223 */ /* 0x000fe20000000017 */
[----:B------:R-:W-:Y:S01]  /*30f0*/  BSSY.RECONVERGENT B0, `(.L_x_65) ;  /* 0x000000a000007945 */ /* 0x000fe20003800200 */
[----:B----4-:R-:W-:-:S04]  /*3100*/  FMUL R42, R16, R35 ;  /* 0x00000023102a7220 */ /* 0x010fc80000400000 */
[----:B------:R-:W0:Y:S01]  /*3110*/  FCHK P0, R42, R22 ;  /* 0x000000162a007302 */ /* 0x000e220000000000 */
[----:B------:R-:W-:-:S04]  /*3120*/  FFMA R23, R20, R42, RZ ;  /* 0x0000002a14177223 */ /* 0x000fc800000000ff */
[----:B------:R-:W-:-:S04]  /*3130*/  FFMA R16, -R22, R23, R42 ;  /* 0x0000001716107223 */ /* 0x000fc8000000012a */
[----:B------:R-:W-:Y:S01]  /*3140*/  FFMA R20, R20, R16, R23 ;  /* 0x0000001014147223 */ /* 0x000fe20000000017 */
[----:B01----:R-:W-:Y:S06]  /*3150*/  @!P0 BRA `(.L_x_66) ;  /* 0x00000000000c8947 */ /* 0x003fec0003800000 */
[----:B------:R-:W-:-:S07]  /*3160*/  MOV R36, 0x3180 ;  /* 0x0000318000247802 */ /* 0x000fce0000000f00 */
[----:B--2---:R-:W-:Y:S05]  /*3170*/  CALL.REL.NOINC `($__internal_2_$__cuda_sm3x_div_rn_noftz_f32_slowpath) ;  /* 0x0000001000607944 */ /* 0x004fea0003c00000 */
[----:B------:R-:W-:-:S07]  /*3180*/  IMAD.MOV.U32 R20, RZ, RZ, R16 ;  /* 0x000000ffff147224 */ /* 0x000fce00078e0010 */
.L_x_66:
[----:B------:R-:W-:Y:S05]  /*3190*/  BSYNC.RECONVERGENT B0 ;  /* 0x0000000000007941 */ /* 0x000fea0003800200 */
.L_x_65:
[----:B------:R-:W-:-:S04]  /*31a0*/  IADD3 R34, P0, PT, R19, R14, RZ ;  /* 0x0000000e13227210 */ /* 0x000fc80007f1e0ff */
[----:B------:R-:W-:-:S05]  /*31b0*/  IADD3.X R35, PT, PT, RZ, R15, RZ, P0, !PT ;  /* 0x0000000fff237210 */ /* 0x000fca00007fe4ff */
        /* <DEDUP_REMOVED lines=22> */
.L_x_68:
[----:B------:R-:W-:Y:S05]  /*3320*/  BSYNC.RECONVERGENT B2 ;  /* 0x0000000000027941 */ /* 0x000fea0003800200 */
.L_x_67:
[----:B------:R-:W0:Y:S01]  /*3330*/  LDC.64 R14, c[0x0][0x388] ;  /* 0x0000e200ff0e7b82 */ /* 0x000e220000000a00 */
[----:B------:R-:W-:Y:S02]  /*3340*/  IADD3 R18, PT, PT, R18, R5, RZ ;  /* 0x0000000512127210 */ /* 0x000fe40007ffe0ff */
[----:B------:R-:W-:-:S05]  /*3350*/  IADD3 R30, P0, PT, R19, R30, RZ ;  /* 0x0000001e131e7210 */ /* 0x000fca0007f1e0ff */
[----:B------:R-:W-:-:S05]  /*3360*/  IMAD.X R31, RZ, RZ, R31, P0 ;  /* 0x000000ffff1f7224 */ /* 0x000fca00000e061f */
[----:B------:R-:W3:Y:S01]  /*3370*/  LDG.E.CONSTANT R16, desc[UR10][R30.64] ;  /* 0x0000000a1e107981 */ /* 0x000ee2000c1e9900 */
[----:B0-----:R-:W-:-:S06]  /*3380*/  IMAD.WIDE.U32 R14, R18, 0x4, R14 ;  /* 0x00000004120e7825 */ /* 0x001fcc00078e000e */
[----:B------:R0:W3:Y:S01]  /*3390*/  LDG.E.CONSTANT R15, desc[UR10][R14.64] ;  /* 0x0000000a0e0f7981 */ /* 0x0000e2000c1e9900 */
[----:B------:R-:W1:Y:S01]  /*33a0*/  F2F.F32.F64 R46, R46 ;  /* 0x0000002e002e7310 */ /* 0x000e620000301000 */
[----:B------:R-:W-:-:S07]  /*33b0*/  IADD3 R32, P0, PT, R19, R32, RZ ;  /* 0x0000002013207210 */ /* 0x000fce0007f1e0ff */
[----:B------:R-:W4:Y:S01]  /*33c0*/  MUFU.RCP R23, R22 ;  /* 0x0000001600177308 */ /* 0x000f220000001000 */
[----:B------:R-:W-:Y:S02]  /*33d0*/  IMAD.X R33, RZ, RZ, R33, P0 ;  /* 0x000000ffff217224 */ /* 0x000fe400000e0621 */
[----:B-1----:R-:W-:-:S04]  /*33e0*/  FFMA R20, R13, R46, R20 ;  /* 0x0000002e0d147223 */ /* 0x002fc80000000014 */
[----:B------:R-:W-:-:S05]  /*33f0*/  FADD R21, R17, R20 ;  /* 0x0000001411157221 */ /* 0x000fca0000000000 */
[----:B------:R1:W-:Y:S01]  /*3400*/  STG.E desc[UR10][R32.64], R21 ;  /* 0x0000001520007986 */ /* 0x0003e2000c10190a */
[----:B----4-:R-:W-:-:S04]  /*3410*/  FFMA R20, -R22, R23, 1 ;  /* 0x3f80000016147423 */ /* 0x010fc80000000117 */
[----:B0-----:R-:W-:Y:S01]  /*3420*/  FFMA R14, R23, R20, R23 ;  /* 0x00000014170e7223 */ /* 0x001fe20000000017 */
[----:B------:R-:W-:Y:S01]  /*3430*/  BSSY.RECONVERGENT B0, `(.L_x_69) ;  /* 0x000000a000007945 */ /* 0x000fe20003800200 */
[----:B---3--:R-:W-:-:S04]  /*3440*/  FMUL R42, R16, R15 ;  /* 0x0000000f102a7220 */ /* 0x008fc80000400000 */
        /* <DEDUP_REMOVED lines=8> */
.L_x_70:
[----:B------:R-:W-:Y:S05]  /*34d0*/  BSYNC.RECONVERGENT B0 ;  /* 0x0000000000007941 */ /* 0x000fea0003800200 */
.L_x_69:
        /* <DEDUP_REMOVED lines=24> */
.L_x_72:
[----:B------:R-:W-:Y:S05]  /*3660*/  BSYNC.RECONVERGENT B2 ;  /* 0x0000000000027941 */ /* 0x000fea0003800200 */
.L_x_71:
[----:B------:R-:W0:Y:S01]  /*3670*/  LDC.64 R34, c[0x0][0x388] ;  /* 0x0000e200ff227b82 */ /* 0x000e220000000a00 */
[----:B------:R-:W-:Y:S02]  /*3680*/  IADD3 R18, PT, PT, R18, R5, RZ ;  /* 0x0000000512127210 */ /* 0x000fe40007ffe0ff */
[----:B------:R-:W-:-:S05]  /*3690*/  IADD3 R36, P0, PT, R19, R30, RZ ;  /* 0x0000001e13247210 */ /* 0x000fca0007f1e0ff */
[----:B------:R-:W-:-:S05]  /*36a0*/  IMAD.X R37, RZ, RZ, R31, P0 ;  /* 0x000000ffff257224 */ /* 0x000fca00000e061f */
[----:B------:R-:W3:Y:S01]  /*36b0*/  LDG.E.CONSTANT R36, desc[UR10][R36.64] ;  /* 0x0000000a24247981 */ /* 0x000ee2000c1e9900 */
[----:B0-----:R-:W-:-:S06]  /*36c0*/  IMAD.WIDE.U32 R34, R18, 0x4, R34 ;  /* 0x0000000412227825 */ /* 0x001fcc00078e0022 */
[----:B------:R-:W3:Y:S01]  /*36d0*/  LDG.E.CONSTANT R35, desc[UR10][R34.64] ;  /* 0x0000000a22237981 */ /* 0x000ee2000c1e9900 */
[----:B------:R-:W0:Y:S01]  /*36e0*/  F2F.F32.F64 R46, R46 ;  /* 0x0000002e002e7310 */ /* 0x000e220000301000 */
[----:B------:R-:W-:-:S07]  /*36f0*/  IADD3 R30, P0, PT, R19, R32, RZ ;  /* 0x00000020131e7210 */ /* 0x000fce0007f1e0ff */
[----:B------:R-:W1:Y:S01]  /*3700*/  MUFU.RCP R23, R22 ;  /* 0x0000001600177308 */ /* 0x000e620000001000 */
[----:B------:R-:W-:Y:S02]  /*3710*/  IMAD.X R31, RZ, RZ, R33, P0 ;  /* 0x000000ffff1f7224 */ /* 0x000fe400000e0621 */
[----:B0-----:R-:W-:-:S04]  /*3720*/  FFMA R14, R13, R46, R14 ;  /* 0x0000002e0d0e7223 */ /* 0x001fc8000000000e */
[----:B------:R-:W-:-:S05]  /*3730*/  FADD R15, R17, R14 ;  /* 0x0000000e110f7221 */ /* 0x000fca0000000000 */
[----:B------:R0:W-:Y:S01]  /*3740*/  STG.E desc[UR10][R30.64], R15 ;  /* 0x0000000f1e007986 */ /* 0x0001e2000c10190a */
[----:B-1----:R-:W-:-:S04]  /*3750*/  FFMA R14, -R22, R23, 1 ;  /* 0x3f800000160e7423 */ /* 0x002fc80000000117 */
[----:B------:R-:W-:Y:S01]  /*3760*/  FFMA R14, R23, R14, R23 ;  /* 0x0000000e170e7223 */ /* 0x000fe20000000017 */
[----:B------:R-:W-:Y:S01]  /*3770*/  BSSY.RECONVERGENT B0, `(.L_x_73) ;  /* 0x000000a000007945 */ /* 0x000fe20003800200 */
[----:B---3--:R-:W-:-:S04]  /*3780*/  FMUL R42, R36, R35 ;  /* 0x00000023242a7220 */ /* 0x008fc80000400000 */
[----:B------:R-:W1:Y:S01]  /*3790*/  FCHK P0, R42, R22 ;  /* 0x000000162a007302 */ /* 0x000e620000000000 */
[----:B------:R-:W-:-:S04]  /*37a0*/  FFMA R23, R14, R42, RZ ;  /* 0x0000002a0e177223 */ /* 0x000fc800000000ff */
[----:B------:R-:W-:-:S04]  /*37b0*/  FFMA R16, -R22, R23, R42 ;  /* 0x0000001716107223 */ /* 0x000fc8000000012a */
[----:B------:R-:W-:Y:S01]  /*37c0*/  FFMA R14, R14, R16, R23 ;  /* 0x000000100e0e7223 */ /* 0x000fe20000000017 */
[----:B01----:R-:W-:Y:S06]  /*37d0*/  @!P0 BRA `(.L_x_74) ;  /* 0x00000000000c8947 */ /* 0x003fec0003800000 */
[----:B------:R-:W-:-:S07]  /*37e0*/  MOV R36, 0x3800 ;  /* 0x0000380000247802 */ /* 0x000fce0000000f00 */
[----:B--2---:R-:W-:Y:S05]  /*37f0*/  CALL.REL.NOINC `($__internal_2_$__cuda_sm3x_div_rn_noftz_f32_slowpath) ;  /* 0x0000000800c07944 */ /* 0x004fea0003c00000 */
[----:B------:R-:W-:-:S07]  /*3800*/  IMAD.MOV.U32 R14, RZ, RZ, R16 ;  /* 0x000000ffff0e7224 */ /* 0x000fce00078e0010 */
.L_x_74:
[----:B------:R-:W-:Y:S05]  /*3810*/  BSYNC.RECONVERGENT B0 ;  /* 0x0000000000007941 */ /* 0x000fea0003800200 */
.L_x_73:
        /* <DEDUP_REMOVED lines=24> */
.L_x_76:
[----:B------:R-:W-:Y:S05]  /*39a0*/  BSYNC.RECONVERGENT B2 ;  /* 0x0000000000027941 */ /* 0x000fea0003800200 */
.L_x_75:
[----:B------:R-:W0:Y:S01]  /*39b0*/  F2F.F32.F64 R46, R46 ;  /* 0x0000002e002e7310 */ /* 0x000e220000301000 */
[----:B------:R-:W-:Y:S01]  /*39c0*/  IADD3 R20, P0, PT, R19, R30, RZ ;  /* 0x0000001e13147210 */ /* 0x000fe20007f1e0ff */
[----:B------:R-:W-:-:S03]  /*39d0*/  IMAD.IADD R18, R18, 0x1, R5 ;  /* 0x0000000112127824 */ /* 0x000fc600078e0205 */
[----:B------:R-:W-:Y:S02]  /*39e0*/  IADD3.X R21, PT, PT, RZ, R31, RZ, P0, !PT ;  /* 0x0000001fff157210 */ /* 0x000fe400007fe4ff */
[----:B------:R-:W-:Y:S01]  /*39f0*/  ISETP.GE.AND P0, PT, R18, UR9, PT ;  /* 0x0000000912007c0c */ /* 0x000fe2000bf06270 */
[----:B0-----:R-:W-:-:S04]  /*3a00*/  FFMA R14, R13, R46, R14 ;  /* 0x0000002e0d0e7223 */ /* 0x001fc8000000000e */
[----:B------:R-:W-:-:S05]  /*3a10*/  FADD R15, R17, R14 ;  /* 0x0000000e110f7221 */ /* 0x000fca0000000000 */
[----:B------:R0:W-:Y:S03]  /*3a20*/  STG.E desc[UR10][R20.64], R15 ;  /* 0x0000000f14007986 */ /* 0x0001e6000c10190a */
[----:B------:R-:W-:Y:S05]  /*3a30*/  @!P0 BRA `(.L_x_77) ;  /* 0xfffffff000b08947 */ /* 0x000fea000383ffff */
.L_x_46:
[----:B------:R-:W-:Y:S05]  /*3a40*/  BSYNC.RECONVERGENT B1 ;  /* 0x0000000000017941 */ /* 0x000fea0003800200 */
.L_x_45:
[----:B----4-:R-:W4:Y:S01]  /*3a50*/  LDC R14, c[0x0][0x370] ;  /* 0x0000dc00ff0e7b82 */ /* 0x010f220000000800 */
[----:B------:R-:W1:Y:S01]  /*3a60*/  LDCU UR4, c[0x0][0x3a8] ;  /* 0x00007500ff0477ac */ /* 0x000e620008000800 */
[----:B----4-:R-:W-:-:S05]  /*3a70*/  IMAD.IADD R7, R14, 0x1, R7 ;  /* 0x000000010e077824 */ /* 0x010fca00078e0207 */
[----:B-1----:R-:W-:-:S13]  /*3a80*/  ISETP.GE.AND P0, PT, R7, UR4, PT ;  /* 0x0000000407007c0c */ /* 0x002fda000bf06270 */
[----:B------:R-:W-:Y:S05]  /*3a90*/  @!P0 BRA `(.L_x_78) ;  /* 0xffffffc800bc8947 */ /* 0x000fea000383ffff */
[----:B------:R-:W-:Y:S05]  /*3aa0*/  EXIT ;  /* 0x000000000000794d */ /* 0x000fea0003800000 */
        .weak           $__internal_0_$__cuda_sm20_dblrcp_rn_slowpath_v3
        .type           $__internal_0_$__cuda_sm20_dblrcp_rn_slowpath_v3,@function
        .size           $__internal_0_$__cuda_sm20_dblrcp_rn_slowpath_v3,($__internal_1_$__cuda_sm20_div_rn_f64_full - $__internal_0_$__cuda_sm20_dblrcp_rn_slowpath_v3)
$__internal_0_$__cuda_sm20_dblrcp_rn_slowpath_v3:
[----:B------:R-:W-:Y:S01]  /*3ab0*/  IMAD.MOV.U32 R8, RZ, RZ, R28 ;  /* 0x000000ffff087224 */ /* 0x000fe200078e001c */
[----:B------:R-:W-:-:S06]  /*3ac0*/  MOV R9, R29 ;  /* 0x0000001d00097202 */ /* 0x000fcc0000000f00 */
[----:B------:R-:W-:-:S14]  /*3ad0*/  DSETP.GTU.AND P0, PT, |R8|, +INF , PT ;  /* 0x7ff000000800742a */ /* 0x000fdc0003f0c200 */
[----:B------:R-:W-:Y:S05]  /*3ae0*/  @P0 BRA `(.L_x_79) ;  /* 0x00000000007c0947 */ /* 0x000fea0003800000 */
[----:B------:R-:W-:-:S05]  /*3af0*/  LOP3.LUT R13, R29, 0x7fffffff, RZ, 0xc0, !PT ;  /* 0x7fffffff1d0d7812 */ /* 0x000fca00078ec0ff */
[----:B------:R-:W-:-:S05]  /*3b00*/  VIADD R10, R13, 0xffffffff ;  /* 0xffffffff0d0a7836 */ /* 0x000fca0000000000 */
[----:B------:R-:W-:-:S13]  /*3b10*/  ISETP.GE.U32.AND P0, PT, R10, 0x7fefffff, PT ;  /* 0x7fefffff0a00780c */ /* 0x000fda0003f06070 */
[----:B------:R-:W-:Y:S01]  /*3b20*/  @P0 LOP3.LUT R11, R9, 0x7ff00000, RZ, 0x3c, !PT ;  /* 0x7ff00000090b0812 */ /* 0x000fe200078e3cff */
[----:B------:R-:W-:Y:S01]  /*3b30*/  @P0 IMAD.MOV.U32 R10, RZ, RZ, RZ ;  /* 0x000000ffff0a0224 */ /* 0x000fe200078e00ff */
[----:B------:R-:W-:Y:S06]  /*3b40*/  @P0 BRA `(.L_x_80) ;  /* 0x00000000006c0947 */ /* 0x000fec0003800000 */
[----:B------:R-:W-:-:S13]  /*3b50*/  ISETP.GE.U32.AND P0, PT, R13, 0x1000001, PT ;  /* 0x010000010d00780c */ /* 0x000fda0003f06070 */
[----:B------:R-:W-:Y:S05]  /*3b60*/  @!P0 BRA `(.L_x_81) ;  /* 0x0000000000348947 */ /* 0x000fea0003800000 */
[----:B------:R-:W-:Y:S01]  /*3b70*/  VIADD R11, R9, 0xc0200000 ;  /* 0xc0200000090b7836 */ /* 0x000fe20000000000 */
[----:B------:R-:W-:-:S03]  /*3b80*/  MOV R10, R8 ;  /* 0x00000008000a7202 */ /* 0x000fc60000000f00 */
[----:B------:R-:W0:Y:S03]  /*3b90*/  MUFU.RCP64H R13, R11 ;  /* 0x0000000b000d7308 */ /* 0x000e260000001800 */
[----:B0-----:R-:W-:-:S08]  /*3ba0*/  DFMA R14, -R10, R12, 1 ;  /* 0x3ff000000a0e742b */ /* 0x001fd0000000010c */
[----:B------:R-:W-:-:S08]  /*3bb0*/  DFMA R14, R14, R14, R14 ;  /* 0x0000000e0e0e722b */ /* 0x000fd0000000000e */
[----:B------:R-:W-:-:S08]  /*3bc0*/  DFMA R14, R12, R14, R12 ;  /* 0x0000000e0c0e722b */ /* 0x000fd0000000000c */
[----:B------:R-:W-:-:S08]  /*3bd0*/  DFMA R12, -R10, R14, 1 ;  /* 0x3ff000000a0c742b */ /* 0x000fd0000000010e */
[----:B------:R-:W-:-:S08]  /*3be0*/  DFMA R12, R14, R12, R14 ;  /* 0x0000000c0e0c722b */ /* 0x000fd0000000000e */
[----:B------:R-:W-:-:S08]  /*3bf0*/  DMUL R12, R12, 2.2250738585072013831e-308 ;  /* 0x001000000c0c7828 */ /* 0x000fd00000000000 */
[----:B------:R-:W-:-:S08]  /*3c00*/  DFMA R8, -R8, R12, 1 ;  /* 0x3ff000000808742b */ /* 0x000fd0000000010c */
[----:B------:R-:W-:-:S08]  /*3c10*/  DFMA R8, R8, R8, R8 ;  /* 0x000000080808722b */ /* 0x000fd00000000008 */
[----:B------:R-:W-:Y:S01]  /*3c20*/  DFMA R10, R12, R8, R12 ;  /* 0x000000080c0a722b */ /* 0x000fe2000000000c */
[----:B------:R-:W-:Y:S10]  /*3c30*/  BRA `(.L_x_80) ;  /* 0x0000000000307947 */ /* 0x000ff40003800000 */
.L_x_81:
[----:B------:R-:W-:Y:S01]  /*3c40*/  DMUL R8, R8, 8.11296384146066816958e+31 ;  /* 0x4690000008087828 */ /* 0x000fe20000000000 */
[----:B------:R-:W-:-:S05]  /*3c50*/  IMAD.MOV.U32 R10, RZ, RZ, R12 ;  /* 0x000000ffff0a7224 */ /* 0x000fca00078e000c */
[----:B------:R-:W0:Y:S02]  /*3c60*/  MUFU.RCP64H R11, R9 ;  /* 0x00000009000b7308 */ /* 0x000e240000001800 */
[----:B0-----:R-:W-:-:S08]  /*3c70*/  DFMA R12, -R8, R10, 1 ;  /* 0x3ff00000080c742b */ /* 0x001fd0000000010a */
[----:B------:R-:W-:-:S08]  /*3c80*/  DFMA R12, R12, R12, R12 ;  /* 0x0000000c0c0c722b */ /* 0x000fd0000000000c */
[----:B------:R-:W-:-:S08]  /*3c90*/  DFMA R12, R10, R12, R10 ;  /* 0x0000000c0a0c722b */ /* 0x000fd0000000000a */
[----:B------:R-:W-:-:S08]  /*3ca0*/  DFMA R10, -R8, R12, 1 ;  /* 0x3ff00000080a742b */ /* 0x000fd0000000010c */
[----:B------:R-:W-:-:S08]  /*3cb0*/  DFMA R10, R12, R10, R12 ;  /* 0x0000000a0c0a722b */ /* 0x000fd0000000000c */
[----:B------:R-:W-:Y:S01]  /*3cc0*/  DMUL R10, R10, 8.11296384146066816958e+31 ;  /* 0x469000000a0a7828 */ /* 0x000fe20000000000 */
[----:B------:R-:W-:Y:S10]  /*3cd0*/  BRA `(.L_x_80) ;  /* 0x0000000000087947 */ /* 0x000ff40003800000 */
.L_x_79:
[----:B------:R-:W-:Y:S01]  /*3ce0*/  LOP3.LUT R11, R9, 0x80000, RZ, 0xfc, !PT ;  /* 0x00080000090b7812 */ /* 0x000fe200078efcff */
[----:B------:R-:W-:-:S07]  /*3cf0*/  IMAD.MOV.U32 R10, RZ, RZ, R8 ;  /* 0x000000ffff0a7224 */ /* 0x000fce00078e0008 */
.L_x_80:
[----:B------:R-:W-:Y:S01]  /*3d00*/  IMAD.MOV.U32 R8, RZ, RZ, R6 ;  /* 0x000000ffff087224 */ /* 0x000fe200078e0006 */
[----:B------:R-:W-:Y:S01]  /*3d10*/  MOV R15, R11 ;  /* 0x0000000b000f7202 */ /* 0x000fe20000000f00 */
[----:B------:R-:W-:Y:S02]  /*3d20*/  IMAD.MOV.U32 R9, RZ, RZ, 0x0 ;  /* 0x00000000ff097424 */ /* 0x000fe400078e00ff */
[----:B------:R-:W-:Y:S02]  /*3d30*/  IMAD.MOV.U32 R14, RZ, RZ, R10 ;  /* 0x000000ffff0e7224 */ /* 0x000fe400078e000a */
[----:B------:R-:W-:Y:S05]  /*3d40*/  RET.REL.NODEC R8 `(_Z18LayerNormGradInputIffEvPKT_PKT0_S5_S5_PS0_ii) ;  /* 0xffffffc008ac7950 */ /* 0x000fea0003c3ffff */
        .weak           $__internal_1_$__cuda_sm20_div_rn_f64_full
        .type           $__internal_1_$__cuda_sm20_div_rn_f64_full,@function
        .size           $__internal_1_$__cuda_sm20_div_rn_f64_full,($__internal_2_$__cuda_sm3x_div_rn_noftz_f32_slowpath - $__internal_1_$__cuda_sm20_div_rn_f64_full)
$__internal_1_$__cuda_sm20_div_rn_f64_full:
[C---:B------:R-:W-:Y:S01]  /*3d50*/  FSETP.GEU.AND P0, PT, |R39|.reuse, 1.469367938527859385e-39, PT ;  /* 0x001000002700780b */ /* 0x040fe20003f0e200 */
[----:B------:R-:W-:Y:S01]  /*3d60*/  IMAD.MOV.U32 R47, RZ, RZ, 0x1ca00000 ;  /* 0x1ca00000ff2f7424 */ /* 0x000fe200078e00ff */
[----:B------:R-:W-:Y:S01]  /*3d70*/  LOP3.LUT R36, R39, 0x800fffff, RZ, 0xc0, !PT ;  /* 0x800fffff27247812 */ /* 0x000fe200078ec0ff */
[----:B------:R-:W-:Y:S01]  /*3d80*/  BSSY.RECONVERGENT B0, `(.L_x_82) ;  /* 0x0000054000007945 */ /* 0x000fe20003800200 */
[----:B------:R-:W-:Y:S02]  /*3d90*/  MOV R56, 0x1 ;  /* 0x0000000100387802 */ /* 0x000fe40000000f00 */
[----:B------:R-:W-:Y:S01]  /*3da0*/  LOP3.LUT R37, R36, 0x3ff00000, RZ, 0xfc, !PT ;  /* 0x3ff0000024257812 */ /* 0x000fe200078efcff */
[----:B------:R-:W-:Y:S01]  /*3db0*/  IMAD.MOV.U32 R36, RZ, RZ, R38 ;  /* 0x000000ffff247224 */ /* 0x000fe200078e0026 */
[C---:B------:R-:W-:Y:S02]  /*3dc0*/  FSETP.GEU.AND P3, PT, |R41|.reuse, 1.469367938527859385e-39, PT ;  /* 0x001000002900780b */ /* 0x040fe40003f6e200 */
[----:B------:R-:W-:-:S02]  /*3dd0*/  LOP3.LUT R46, R41, 0x7ff00000, RZ, 0xc0, !PT ;  /* 0x7ff00000292e7812 */ /* 0x000fc400078ec0ff */
[----:B------:R-:W-:Y:S01]  /*3de0*/  LOP3.LUT R52, R39, 0x7ff00000, RZ, 0xc0, !PT ;  /* 0x7ff0000027347812 */ /* 0x000fe200078ec0ff */
[----:B------:R-:W-:Y:S01]  /*3df0*/  @!P0 DMUL R36, R38, 8.98846567431157953865e+307 ;  /* 0x7fe0000026248828 */ /* 0x000fe20000000000 */
[----:B------:R-:W-:Y:S02]  /*3e00*/  MOV R49, R46 ;  /* 0x0000002e00317202 */ /* 0x000fe40000000f00 */
[----:B------:R-:W-:-:S03]  /*3e10*/  ISETP.GE.U32.AND P2, PT, R46, R52, PT ;  /* 0x000000342e00720c */ /* 0x000fc60003f46070 */
[----:B------:R-:W0:Y:S02]  /*3e20*/  MUFU.RCP64H R57, R37 ;  /* 0x0000002500397308 */ /* 0x000e240000001800 */
[----:B------:R-:W-:Y:S01]  /*3e30*/  @!P3 LOP3.LUT R43, R39, 0x7ff00000, RZ, 0xc0, !PT ;  /* 0x7ff00000272bb812 */ /* 0x000fe200078ec0ff */
[----:B------:R-:W-:Y:S01]  /*3e40*/  @!P3 IMAD.MOV.U32 R54, RZ, RZ, RZ ;  /* 0x000000ffff36b224 */ /* 0x000fe200078e00ff */
[----:B------:R-:W-:Y:S02]  /*3e50*/  @!P0 LOP3.LUT R52, R37, 0x7ff00000, RZ, 0xc0, !PT ;  /* 0x7ff0000025348812 */ /* 0x000fe400078ec0ff */
[----:B------:R-:W-:Y:S02]  /*3e60*/  @!P3 ISETP.GE.U32.AND P4, PT, R46, R43, PT ;  /* 0x0000002b2e00b20c */ /* 0x000fe40003f86070 */
[----:B------:R-:W-:-:S04]  /*3e70*/  SEL R43, R47, 0x63400000, !P2 ;  /* 0x634000002f2b7807 */ /* 0x000fc80005000000 */
[----:B------:R-:W-:Y:S01]  /*3e80*/  LOP3.LUT R43, R43, 0x800fffff, R41, 0xf8, !PT ;  /* 0x800fffff2b2b7812 */ /* 0x000fe200078ef829 */
[----:B0-----:R-:W-:-:S08]  /*3e90*/  DFMA R44, R56, -R36, 1 ;  /* 0x3ff00000382c742b */ /* 0x001fd00000000824 */
[----:B------:R-:W-:-:S08]  /*3ea0*/  DFMA R44, R44, R44, R44 ;  /* 0x0000002c2c2c722b */ /* 0x000fd0000000002c */
[----:B------:R-:W-:Y:S01]  /*3eb0*/  DFMA R56, R56, R44, R56 ;  /* 0x0000002c3838722b */ /* 0x000fe20000000038 */
[----:B------:R-:W-:-:S04]  /*3ec0*/  @!P3 SEL R45, R47, 0x63400000, !P4 ;  /* 0x634000002f2db807 */ /* 0x000fc80006000000 */
[----:B------:R-:W-:-:S03]  /*3ed0*/  @!P3 LOP3.LUT R42, R45, 0x80000000, R41, 0xf8, !PT ;  /* 0x800000002d2ab812 */ /* 0x000fc600078ef829 */
[----:B------:R-:W-:Y:S01]  /*3ee0*/  DFMA R44, R56, -R36, 1 ;  /* 0x3ff00000382c742b */ /* 0x000fe20000000824 */
[----:B------:R-:W-:Y:S01]  /*3ef0*/  @!P3 LOP3.LUT R55, R42, 0x100000, RZ, 0xfc, !PT ;  /* 0x001000002a37b812 */ /* 0x000fe200078efcff */
[----:B------:R-:W-:-:S06]  /*3f00*/  IMAD.MOV.U32 R42, RZ, RZ, R40 ;  /* 0x000000ffff2a7224 */ /* 0x000fcc00078e0028 */
[----:B------:R-:W-:Y:S02]  /*3f10*/  DFMA R56, R56, R44, R56 ;  /* 0x0000002c3838722b */ /* 0x000fe40000000038 */
[----:B------:R-:W-:-:S08]  /*3f20*/  @!P3 DFMA R42, R42, 2, -R54 ;  /* 0x400000002a2ab82b */ /* 0x000fd00000000836 */
[----:B------:R-:W-:Y:S02]  /*3f30*/  DMUL R54, R56, R42 ;  /* 0x0000002a38367228 */ /* 0x000fe40000000000 */
[----:B------:R-:W-:-:S05]  /*3f40*/  @!P3 LOP3.LUT R49, R43, 0x7ff00000, RZ, 0xc0, !PT ;  /* 0x7ff000002b31b812 */ /* 0x000fca00078ec0ff */
[----:B------:R-:W-:Y:S01]  /*3f50*/  VIADD R44, R49, 0xffffffff ;  /* 0xffffffff312c7836 */ /* 0x000fe20000000000 */
[----:B------:R-:W-:-:S04]  /*3f60*/  DFMA R58, R54, -R36, R42 ;  /* 0x80000024363a722b */ /* 0x000fc8000000002a */
[----:B------:R-:W-:Y:S01]  /*3f70*/  ISETP.GT.U32.AND P0, PT, R44, 0x7feffffe, PT ;  /* 0x7feffffe2c00780c */ /* 0x000fe20003f04070 */
[----:B------:R-:W-:-:S05]  /*3f80*/  VIADD R44, R52, 0xffffffff ;  /* 0xffffffff342c7836 */ /* 0x000fca0000000000 */
[----:B------:R-:W-:Y:S01]  /*3f90*/  ISETP.GT.U32.OR P0, PT, R44, 0x7feffffe, P0 ;  /* 0x7feffffe2c00780c */ /* 0x000fe20000704470 */
[----:B------:R-:W-:-:S12]  /*3fa0*/  DFMA R44, R56, R58, R54 ;  /* 0x0000003a382c722b */ /* 0x000fd80000000036 */
[----:B------:R-:W-:Y:S05]  /*3fb0*/  @P0 BRA `(.L_x_83) ;  /* 0x00000000006c0947 */ /* 0x000fea0003800000 */
[----:B------:R-:W-:Y:S01]  /*3fc0*/  LOP3.LUT R41, R39, 0x7ff00000, RZ, 0xc0, !PT ;  /* 0x7ff0000027297812 */ /* 0x000fe200078ec0ff */
[----:B------:R-:W-:-:S03]  /*3fd0*/  IMAD.MOV.U32 R52, RZ, RZ, RZ ;  /* 0x000000ffff347224 */ /* 0x000fc600078e00ff */
[CC--:B------:R-:W-:Y:S02]  /*3fe0*/  VIADDMNMX R40, R46.reuse, -R41.reuse, 0xb9600000, !PT ;  /* 0xb96000002e287446 */ /* 0x0c0fe40007800929 */
[----:B------:R-:W-:Y:S02]  /*3ff0*/  ISETP.GE.U32.AND P0, PT, R46, R41, PT ;  /* 0x000000292e00720c */ /* 0x000fe40003f06070 */
[----:B------:R-:W-:Y:S02]  /*4000*/  VIMNMX R40, PT, PT, R40, 0x46a00000, PT ;  /* 0x46a0000028287848 */ /* 0x000fe40003fe0100 */
[----:B------:R-:W-:-:S05]  /*4010*/  SEL R47, R47, 0x63400000, !P0 ;  /* 0x634000002f2f7807 */ /* 0x000fca0004000000 */
[----:B------:R-:W-:-:S05]  /*4020*/  IMAD.IADD R40, R40, 0x1, -R47 ;  /* 0x0000000128287824 */ /* 0x000fca00078e0a2f */
[----:B------:R-:W-:-:S06]  /*4030*/  IADD3 R53, PT, PT, R40, 0x7fe00000, RZ ;  /* 0x7fe0000028357810 */ /* 0x000fcc0007ffe0ff */
[----:B------:R-:W-:-:S10]  /*4040*/  DMUL R46, R44, R52 ;  /* 0x000000342c2e7228 */ /* 0x000fd40000000000 */
[----:B------:R-:W-:-:S13]  /*4050*/  FSETP.GTU.AND P0, PT, |R47|, 1.469367938527859385e-39, PT ;  /* 0x001000002f00780b */ /* 0x000fda0003f0c200 */
[----:B------:R-:W-:Y:S05]  /*4060*/  @P0 BRA `(.L_x_84) ;  /* 0x0000000000940947 */ /* 0x000fea0003800000 */
[----:B------:R-:W-:Y:S01]  /*4070*/  DFMA R36, R44, -R36, R42 ;  /* 0x800000242c24722b */ /* 0x000fe2000000002a */
[----:B------:R-:W-:-:S09]  /*4080*/  IMAD.MOV.U32 R52, RZ, RZ, RZ ;  /* 0x000000ffff347224 */ /* 0x000fd200078e00ff */
[C---:B------:R-:W-:Y:S02]  /*4090*/  FSETP.NEU.AND P0, PT, R37.reuse, RZ, PT ;  /* 0x000000ff2500720b */ /* 0x040fe40003f0d000 */
[----:B------:R-:W-:-:S04]  /*40a0*/  LOP3.LUT R38, R37, 0x80000000, R39, 0x48, !PT ;  /* 0x8000000025267812 */ /* 0x000fc800078e4827 */
[----:B------:R-:W-:-:S07]  /*40b0*/  LOP3.LUT R53, R38, R53, RZ, 0xfc, !PT ;  /* 0x0000003526357212 */ /* 0x000fce00078efcff */
[----:B------:R-:W-:Y:S05]  /*40c0*/  @!P0 BRA `(.L_x_84) ;  /* 0x00000000007c8947 */ /* 0x000fea0003800000 */
[----:B------:R-:W-:Y:S01]  /*40d0*/  IMAD.MOV R37, RZ, RZ, -R40 ;  /* 0x000000ffff257224 */ /* 0x000fe200078e0a28 */
[----:B------:R-:W-:Y:S02]  /*40e0*/  MOV R36, RZ ;  /* 0x000000ff00247202 */ /* 0x000fe40000000f00 */
[----:B------:R-:W-:-:S04]  /*40f0*/  IADD3 R40, PT, PT, -R40, -0x43300000, RZ ;  /* 0xbcd0000028287810 */ /* 0x000fc80007ffe1ff */
[----:B------:R-:W-:Y:S02]  /*4100*/  DFMA R36, R46, -R36, R44 ;  /* 0x800000242e24722b */ /* 0x000fe4000000002c */
[----:B------:R-:W-:-:S08]  /*4110*/  DMUL.RP R44, R44, R52 ;  /* 0x000000342c2c7228 */ /* 0x000fd00000008000 */
[----:B------:R-:W-:Y:S02]  /*4120*/  FSETP.NEU.AND P0, PT, |R37|, R40, PT ;  /* 0x000000282500720b */ /* 0x000fe40003f0d200 */
[----:B------:R-:W-:Y:S02]  /*4130*/  LOP3.LUT R37, R45, R38, RZ, 0x3c, !PT ;  /* 0x000000262d257212 */ /* 0x000fe400078e3cff */
[----:B------:R-:W-:Y:S02]  /*4140*/  FSEL R46, R44, R46, !P0 ;  /* 0x0000002e2c2e7208 */ /* 0x000fe40004000000 */
[----:B------:R-:W-:Y:S01]  /*4150*/  FSEL R47, R37, R47, !P0 ;  /* 0x0000002f252f7208 */ /* 0x000fe20004000000 */
[----:B------:R-:W-:Y:S06]  /*4160*/  BRA `(.L_x_84) ;  /* 0x0000000000547947 */ /* 0x000fec0003800000 */
.L_x_83:
[----:B------:R-:W-:-:S14]  /*4170*/  DSETP.NAN.AND P0, PT, R40, R40, PT ;  /* 0x000000282800722a */ /* 0x000fdc0003f08000 */
[----:B------:R-:W-:Y:S05]  /*4180*/  @P0 BRA `(.L_x_85) ;  /* 0x0000000000440947 */ /* 0x000fea0003800000 */
[----:B------:R-:W-:-:S14]  /*4190*/  DSETP.NAN.AND P0, PT, R38, R38, PT ;  /* 0x000000262600722a */ /* 0x000fdc0003f08000 */
[----:B------:R-:W-:Y:S05]  /*41a0*/  @P0 BRA `(.L_x_86) ;  /* 0x0000000000300947 */ /* 0x000fea0003800000 */
[----:B------:R-:W-:Y:S01]  /*41b0*/  ISETP.NE.AND P0, PT, R49, R52, PT ;  /* 0x000000343100720c */ /* 0x000fe20003f05270 */
[----:B------:R-:W-:Y:S02]  /*41c0*/  IMAD.MOV.U32 R46, RZ, RZ, 0x0 ;  /* 0x00000000ff2e7424 */ /* 0x000fe400078e00ff */
[----:B------:R-:W-:-:S10]  /*41d0*/  IMAD.MOV.U32 R47, RZ, RZ, -0x80000 ;  /* 0xfff80000ff2f7424 */ /* 0x000fd400078e00ff */
[----:B------:R-:W-:Y:S05]  /*41e0*/  @!P0 BRA `(.L_x_84) ;  /* 0x0000000000348947 */ /* 0x000fea0003800000 */
[----:B------:R-:W-:Y:S02]  /*41f0*/  ISETP.NE.AND P0, PT, R49, 0x7ff00000, PT ;  /* 0x7ff000003100780c */ /* 0x000fe40003f05270 */
[----:B------:R-:W-:Y:S02]  /*4200*/  LOP3.LUT R47, R41, 0x80000000, R39, 0x48, !PT ;  /* 0x80000000292f7812 */ /* 0x000fe400078e4827 */
[----:B------:R-:W-:-:S13]  /*4210*/  ISETP.EQ.OR P0, PT, R52, RZ, !P0 ;  /* 0x000000ff3400720c */ /* 0x000fda0004702670 */
[----:B------:R-:W-:Y:S01]  /*4220*/  @P0 LOP3.LUT R36, R47, 0x7ff00000, RZ, 0xfc, !PT ;  /* 0x7ff000002f240812 */ /* 0x000fe200078efcff */
[----:B------:R-:W-:Y:S01]  /*4230*/  @!P0 IMAD.MOV.U32 R46, RZ, RZ, RZ ;  /* 0x000000ffff2e8224 */ /* 0x000fe200078e00ff */
[----:B------:R-:W-:-:S03]  /*4240*/  @P0 MOV R46, RZ ;  /* 0x000000ff002e0202 */ /* 0x000fc60000000f00 */
[----:B------:R-:W-:Y:S01]  /*4250*/  @P0 IMAD.MOV.U32 R47, RZ, RZ, R36 ;  /* 0x000000ffff2f0224 */ /* 0x000fe200078e0024 */
[----:B------:R-:W-:Y:S06]  /*4260*/  BRA `(.L_x_84) ;  /* 0x0000000000147947 */ /* 0x000fec0003800000 */
.L_x_86:
[----:B------:R-:W-:Y:S01]  /*4270*/  LOP3.LUT R47, R39, 0x80000, RZ, 0xfc, !PT ;  /* 0x00080000272f7812 */ /* 0x000fe200078efcff */
[----:B------:R-:W-:Y:S01]  /*4280*/  IMAD.MOV.U32 R46, RZ, RZ, R38 ;  /* 0x000000ffff2e7224 */ /* 0x000fe200078e0026 */
[----:B------:R-:W-:Y:S06]  /*4290*/  BRA `(.L_x_84) ;  /* 0x0000000000087947 */ /* 0x000fec0003800000 */
.L_x_85:
[----:B------:R-:W-:Y:S01]  /*42a0*/  LOP3.LUT R47, R41, 0x80000, RZ, 0xfc, !PT ;  /* 0x00080000292f7812 */ /* 0x000fe200078efcff */
[----:B------:R-:W-:-:S07]  /*42b0*/  IMAD.MOV.U32 R46, RZ, RZ, R40 ;  /* 0x000000ffff2e7224 */ /* 0x000fce00078e0028 */
.L_x_84:
[----:B------:R-:W-:Y:S05]  /*42c0*/  BSYNC.RECONVERGENT B0 ;  /* 0x0000000000007941 */ /* 0x000fea0003800200 */
.L_x_82:
[----:B------:R-:W-:Y:S01]  /*42d0*/  MOV R36, R16 ;  /* 0x0000001000247202 */ /* 0x000fe20000000f00 */
[----:B------:R-:W-:-:S04]  /*42e0*/  IMAD.MOV.U32 R37, RZ, RZ, 0x0 ;  /* 0x00000000ff257424 */ /* 0x000fc800078e00ff */
[----:B------:R-:W-:Y:S05]  /*42f0*/  RET.REL.NODEC R36 `(_Z18LayerNormGradInputIffEvPKT_PKT0_S5_S5_PS0_ii) ;  /* 0xffffffbc24407950 */ /* 0x000fea0003c3ffff */
        .weak           $__internal_2_$__cuda_sm3x_div_rn_noftz_f32_slowpath
        .type           $__internal_2_$__cuda_sm3x_div_rn_noftz_f32_slowpath,@function
        .size           $__internal_2_$__cuda_sm3x_div_rn_noftz_f32_slowpath,($_Z18LayerNormGradInputIffEvPKT_PKT0_S5_S5_PS0_ii$__internal_accurate_pow - $__internal_2_$__cuda_sm3x_div_rn_noftz_f32_slowpath)
$__internal_2_$__cuda_sm3x_div_rn_noftz_f32_slowpath:
[----:B------:R-:W-:Y:S01]  /*4300*/  SHF.R.U32.HI R16, RZ, 0x17, R22 ;  /* 0x00000017ff107819 */ /* 0x000fe20000011616 */
[----:B------:R-:W-:Y:S01]  /*4310*/  BSSY.RECONVERGENT B3, `(.L_x_87) ;  /* 0x0000064000037945 */ /* 0x000fe20003800200 */
[----:B------:R-:W-:Y:S02]  /*4320*/  SHF.R.U32.HI R39, RZ, 0x17, R42 ;  /* 0x00000017ff277819 */ /* 0x000fe4000001162a */
[----:B------:R-:W-:Y:S02]  /*4330*/  LOP3.LUT R16, R16, 0xff, RZ, 0xc0, !PT ;  /* 0x000000ff10107812 */ /* 0x000fe400078ec0ff */
[----:B------:R-:W-:Y:S02]  /*4340*/  LOP3.LUT R39, R39, 0xff, RZ, 0xc0, !PT ;  /* 0x000000ff27277812 */ /* 0x000fe400078ec0ff */
[----:B------:R-:W-:Y:S01]  /*4350*/  MOV R43, R22 ;  /* 0x00000016002b7202 */ /* 0x000fe20000000f00 */
[----:B------:R-:W-:Y:S02]  /*4360*/  VIADD R23, R16, 0xffffffff ;  /* 0xffffffff10177836 */ /* 0x000fe40000000000 */
[----:B------:R-:W-:-:S03]  /*4370*/  VIADD R37, R39, 0xffffffff ;  /* 0xffffffff27257836 */ /* 0x000fc60000000000 */
[----:B------:R-:W-:-:S04]  /*4380*/  ISETP.GT.U32.AND P0, PT, R23, 0xfd, PT ;  /* 0x000000fd1700780c */ /* 0x000fc80003f04070 */
[----:B------:R-:W-:-:S13]  /*4390*/  ISETP.GT.U32.OR P0, PT, R37, 0xfd, P0 ;  /* 0x000000fd2500780c */ /* 0x000fda0000704470 */
[----:B------:R-:W-:Y:S01]  /*43a0*/  @!P0 IMAD.MOV.U32 R41, RZ, RZ, RZ ;  /* 0x000000ffff298224 */ /* 0x000fe200078e00ff */
[----:B------:R-:W-:Y:S06]  /*43b0*/  @!P0 BRA `(.L_x_88) ;  /* 0x00000000005c8947 */ /* 0x000fec0003800000 */
[----:B------:R-:W-:Y:S02]  /*43c0*/  FSETP.GTU.FTZ.AND P0, PT, |R42|, +INF , PT ;  /* 0x7f8000002a00780b */ /* 0x000fe40003f1c200 */
[----:B------:R-:W-:-:S04]  /*43d0*/  FSETP.GTU.FTZ.AND P2, PT, |R22|, +INF , PT ;  /* 0x7f8000001600780b */ /* 0x000fc80003f5c200 */
[----:B------:R-:W-:-:S13]  /*43e0*/  PLOP3.LUT P0, PT, P0, P2, PT, 0xf8, 0x8f ;  /* 0x00000000008f781c */ /* 0x000fda0000705f70 */
[----:B------:R-:W-:Y:S05]  /*43f0*/  @P0 BRA `(.L_x_89) ;  /* 0x0000000400500947 */ /* 0x000fea0003800000 */
[----:B------:R-:W-:-:S13]  /*4400*/  LOP3.LUT P0, RZ, R43, 0x7fffffff, R42, 0xc8, !PT ;  /* 0x7fffffff2bff7812 */ /* 0x000fda000780c82a */
[----:B------:R-:W-:Y:S05]  /*4410*/  @!P0 BRA `(.L_x_90) ;  /* 0x0000000400408947 */ /* 0x000fea0003800000 */
[----:B------:R-:W-:Y:S02]  /*4420*/  FSETP.NEU.FTZ.AND P2, PT, |R42|, +INF , PT ;  /* 0x7f8000002a00780b */ /* 0x000fe40003f5d200 */
[----:B------:R-:W-:Y:S02]  /*4430*/  FSETP.NEU.FTZ.AND P3, PT, |R22|, +INF , PT ;  /* 0x7f8000001600780b */ /* 0x000fe40003f7d200 */
[----:B------:R-:W-:-:S11]  /*4440*/  FSETP.NEU.FTZ.AND P0, PT, |R42|, +INF , PT ;  /* 0x7f8000002a00780b */ /* 0x000fd60003f1d200 */
[----:B------:R-:W-:Y:S05]  /*4450*/  @!P3 BRA !P2, `(.L_x_90) ;  /* 0x000000040030b947 */ /* 0x000fea0005000000 */
[----:B------:R-:W-:-:S04]  /*4460*/  LOP3.LUT P2, RZ, R42, 0x7fffffff, RZ, 0xc0, !PT ;  /* 0x7fffffff2aff7812 */ /* 0x000fc8000784c0ff */
[----:B------:R-:W-:-:S13]  /*4470*/  PLOP3.LUT P2, PT, P3, P2, PT, 0x2f, 0xf2 ;  /* 0x0000000000f2781c */ /* 0x000fda0001f44577 */
[----:B------:R-:W-:Y:S05]  /*4480*/  @P2 BRA `(.L_x_91) ;  /* 0x00000004001c2947 */ /* 0x000fea0003800000 */
[----:B------:R-:W-:-:S04]  /*4490*/  LOP3.LUT P2, RZ, R43, 0x7fffffff, RZ, 0xc0, !PT ;  /* 0x7fffffff2bff7812 */ /* 0x000fc8000784c0ff */
[----:B------:R-:W-:-:S13]  /*44a0*/  PLOP3.LUT P0, PT, P0, P2, PT, 0x2f, 0xf2 ;  /* 0x0000000000f2781c */ /* 0x000fda0000704577 */
[----:B------:R-:W-:Y:S05]  /*44b0*/  @P0 BRA `(.L_x_92) ;  /* 0x0000000400040947 */ /* 0x000fea0003800000 */
[----:B------:R-:W-:Y:S02]  /*44c0*/  ISETP.GE.AND P0, PT, R37, RZ, PT ;  /* 0x000000ff2500720c */ /* 0x000fe40003f06270 */
[----:B------:R-:W-:-:S11]  /*44d0*/  ISETP.GE.AND P2, PT, R23, RZ, PT ;  /* 0x000000ff1700720c */ /* 0x000fd60003f46270 */
[----:B------:R-:W-:Y:S02]  /*44e0*/  @P0 IMAD.MOV.U32 R41, RZ, RZ, RZ ;  /* 0x000000ffff290224 */ /* 0x000fe400078e00ff */
[----:B------:R-:W-:Y:S01]  /*44f0*/  @!P0 FFMA R42, R42, 1.84467440737095516160e+19, RZ ;  /* 0x5f8000002a2a8823 */ /* 0x000fe200000000ff */
[----:B------:R-:W-:Y:S02]  /*4500*/  @!P0 IMAD.MOV.U32 R41, RZ, RZ, -0x40 ;  /* 0xffffffc0ff298424 */ /* 0x000fe400078e00ff */
[----:B------:R-:W-:-:S03]  /*4510*/  @!P2 FFMA R43, R22, 1.84467440737095516160e+19, RZ ;  /* 0x5f800000162ba823 */ /* 0x000fc600000000ff */
[----:B------:R-:W-:-:S07]  /*4520*/  @!P2 IADD3 R41, PT, PT, R41, 0x40, RZ ;  /* 0x000000402929a810 */ /* 0x000fce0007ffe0ff */
.L_x_88:
[----:B------:R-:W-:Y:S01]  /*4530*/  LEA R38, R16, 0xc0800000, 0x17 ;  /* 0xc080000010267811 */ /* 0x000fe200078eb8ff */
[----:B------:R-:W-:Y:S01]  /*4540*/  VIADD R39, R39, 0xffffff81 ;  /* 0xffffff8127277836 */ /* 0x000fe20000000000 */
[----:B------:R-:W-:Y:S03]  /*4550*/  BSSY.RECONVERGENT B4, `(.L_x_93) ;  /* 0x0000035000047945 */ /* 0x000fe60003800200 */
[----:B------:R-:W-:Y:S02]  /*4560*/  IMAD.IADD R43, R43, 0x1, -R38 ;  /* 0x000000012b2b7824 */ /* 0x000fe400078e0a26 */
[----:B------:R-:W-:Y:S02]  /*4570*/  IMAD R42, R39, -0x800000, R42 ;  /* 0xff800000272a7824 */ /* 0x000fe400078e022a */
[----:B------:R-:W0:Y:S01]  /*4580*/  MUFU.RCP R38, R43 ;  /* 0x0000002b00267308 */ /* 0x000e220000001000 */
[----:B------:R-:W-:-:S04]  /*4590*/  FADD.FTZ R37, -R43, -RZ ;  /* 0x800000ff2b257221 */ /* 0x000fc80000010100 */
[----:B0-----:R-:W-:-:S04]  /*45a0*/  FFMA R23, R38, R37, 1 ;  /* 0x3f80000026177423 */ /* 0x001fc80000000025 */
[----:B------:R-:W-:-:S04]  /*45b0*/  FFMA R23, R38, R23, R38 ;  /* 0x0000001726177223 */ /* 0x000fc80000000026 */
[----:B------:R-:W-:-:S04]  /*45c0*/  FFMA R40, R42, R23, RZ ;  /* 0x000000172a287223 */ /* 0x000fc800000000ff */
[----:B------:R-:W-:-:S04]  /*45d0*/  FFMA R38, R37, R40, R42 ;  /* 0x0000002825267223 */ /* 0x000fc8000000002a */
[----:B------:R-:W-:-:S04]  /*45e0*/  FFMA R38, R23, R38, R40 ;  /* 0x0000002617267223 */ /* 0x000fc80000000028 */
[----:B------:R-:W-:Y:S01]  /*45f0*/  FFMA R37, R37, R38, R42 ;  /* 0x0000002625257223 */ /* 0x000fe2000000002a */
[----:B------:R-:W-:-:S03]  /*4600*/  IADD3 R42, PT, PT, R39, 0x7f, -R16 ;  /* 0x0000007f272a7810 */ /* 0x000fc60007ffe810 */
[----:B------:R-:W-:Y:S02]  /*4610*/  FFMA R40, R23, R37, R38 ;  /* 0x0000002517287223 */ /* 0x000fe40000000026 */
[----:B------:R-:W-:-:S03]  /*4620*/  IMAD.IADD R41, R42, 0x1, R41 ;  /* 0x000000012a297824 */ /* 0x000fc600078e0229 */
[----:B------:R-:W-:-:S04]  /*4630*/  SHF.R.U32.HI R16, RZ, 0x17, R40 ;  /* 0x00000017ff107819 */ /* 0x000fc80000011628 */
[----:B------:R-:W-:-:S04]  /*4640*/  LOP3.LUT R16, R16, 0xff, RZ, 0xc0, !PT ;  /* 0x000000ff10107812 */ /* 0x000fc800078ec0ff */
[----:B------:R-:W-:-:S05]  /*4650*/  IADD3 R16, PT, PT, R16, R41, RZ ;  /* 0x0000002910107210 */ /* 0x000fca0007ffe0ff */
[----:B------:R-:W-:-:S05]  /*4660*/  VIADD R39, R16, 0xffffffff ;  /* 0xffffffff10277836 */ /* 0x000fca0000000000 */
[----:B------:R-:W-:-:S13]  /*4670*/  ISETP.GE.U32.AND P0, PT, R39, 0xfe, PT ;  /* 0x000000fe2700780c */ /* 0x000fda0003f06070 */
[----:B------:R-:W-:Y:S05]  /*4680*/  @!P0 BRA `(.L_x_94) ;  /* 0x0000000000808947 */ /* 0x000fea0003800000 */
[----:B------:R-:W-:-:S13]  /*4690*/  ISETP.GT.AND P0, PT, R16, 0xfe, PT ;  /* 0x000000fe1000780c */ /* 0x000fda0003f04270 */
[----:B------:R-:W-:Y:S05]  /*46a0*/  @P0 BRA `(.L_x_95) ;  /* 0x00000000006c0947 */ /* 0x000fea0003800000 */
[----:B------:R-:W-:-:S13]  /*46b0*/  ISETP.GE.AND P0, PT, R16, 0x1, PT ;  /* 0x000000011000780c */ /* 0x000fda0003f06270 */
[----:B------:R-:W-:Y:S05]  /*46c0*/  @P0 BRA `(.L_x_96) ;  /* 0x0000000000740947 */ /* 0x000fea0003800000 */
[----:B------:R-:W-:Y:S02]  /*46d0*/  ISETP.GE.AND P0, PT, R16, -0x18, PT ;  /* 0xffffffe81000780c */ /* 0x000fe40003f06270 */
[----:B------:R-:W-:-:S11]  /*46e0*/  LOP3.LUT R40, R40, 0x80000000, RZ, 0xc0, !PT ;  /* 0x8000000028287812 */ /* 0x000fd600078ec0ff */
[----:B------:R-:W-:Y:S05]  /*46f0*/  @!P0 BRA `(.L_x_96) ;  /* 0x0000000000688947 */ /* 0x000fea0003800000 */
[CCC-:B------:R-:W-:Y:S01]  /*4700*/  FFMA.RZ R39, R23.reuse, R37.reuse, R38.reuse ;  /* 0x0000002517277223 */ /* 0x1c0fe2000000c026 */
[CCC-:B------:R-:W-:Y:S01]  /*4710*/  FFMA.RP R41, R23.reuse, R37.reuse, R38.reuse ;  /* 0x0000002517297223 */ /* 0x1c0fe20000008026 */
[----:B------:R-:W-:Y:S01]  /*4720*/  FFMA.RM R38, R23, R37, R38 ;  /* 0x0000002517267223 */ /* 0x000fe20000004026 */
[C---:B------:R-:W-:Y:S01]  /*4730*/  VIADD R23, R16.reuse, 0x20 ;  /* 0x0000002010177836 */ /* 0x040fe20000000000 */
[C---:B------:R-:W-:Y:S02]  /*4740*/  ISETP.NE.AND P3, PT, R16.reuse, RZ, PT ;  /* 0x000000ff1000720c */ /* 0x040fe40003f65270 */
[----:B------:R-:W-:Y:S02]  /*4750*/  LOP3.LUT R39, R39, 0x7fffff, RZ, 0xc0, !PT ;  /* 0x007fffff27277812 */ /* 0x000fe400078ec0ff */
[----:B------:R-:W-:Y:S01]  /*4760*/  ISETP.NE.AND P2, PT, R16, RZ, PT ;  /* 0x000000ff1000720c */ /* 0x000fe20003f45270 */
[----:B------:R-:W-:Y:S01]  /*4770*/  IMAD.MOV R16, RZ, RZ, -R16 ;  /* 0x000000ffff107224 */ /* 0x000fe200078e0a10 */
[----:B------:R-:W-:-:S02]  /*4780*/  LOP3.LUT R42, R39, 0x800000, RZ, 0xfc, !PT ;  /* 0x00800000272a7812 */ /* 0x000fc400078efcff */
[----:B------:R-:W-:Y:S02]  /*4790*/  FSETP.NEU.FTZ.AND P0, PT, R41, R38, PT ;  /* 0x000000262900720b */ /* 0x000fe40003f1d000 */
[----:B------:R-:W-:Y:S02]  /*47a0*/  SHF.L.U32 R23, R42, R23, RZ ;  /* 0x000000172a177219 */ /* 0x000fe400000006ff */
[----:B------:R-:W-:Y:S02]  /*47b0*/  SEL R37, R16, RZ, P3 ;  /* 0x000000ff10257207 */ /* 0x000fe40001800000 */
[----:B------:R-:W-:Y:S02]  /*47c0*/  ISETP.NE.AND P2, PT, R23, RZ, P2 ;  /* 0x000000ff1700720c */ /* 0x000fe40001745270 */
[----:B------:R-:W-:Y:S02]  /*47d0*/  SHF.R.U32.HI R37, RZ, R37, R42 ;  /* 0x00000025ff257219 */ /* 0x000fe4000001162a */
[----:B------:R-:W-:-:S02]  /*47e0*/  PLOP3.LUT P0, PT, P0, P2, PT, 0xf8, 0x8f ;  /* 0x00000000008f781c */ /* 0x000fc40000705f70 */
[----:B------:R-:W-:Y:S02]  /*47f0*/  SHF.R.U32.HI R23, RZ, 0x1, R37 ;  /* 0x00000001ff177819 */ /* 0x000fe40000011625 */
[----:B------:R-:W-:-:S04]  /*4800*/  SEL R16, RZ, 0x1, !P0 ;  /* 0x00000001ff107807 */ /* 0x000fc80004000000 */
[----:B------:R-:W-:-:S04]  /*4810*/  LOP3.LUT R16, R16, 0x1, R23, 0xf8, !PT ;  /* 0x0000000110107812 */ /* 0x000fc800078ef817 */
[----:B------:R-:W-:-:S04]  /*4820*/  LOP3.LUT R16, R16, R37, RZ, 0xc0, !PT ;  /* 0x0000002510107212 */ /* 0x000fc800078ec0ff */
[----:B------:R-:W-:-:S04]  /*4830*/  IADD3 R23, PT, PT, R23, R16, RZ ;  /* 0x0000001017177210 */ /* 0x000fc80007ffe0ff */
[----:B------:R-:W-:Y:S01]  /*4840*/  LOP3.LUT R40, R23, R40, RZ, 0xfc, !PT ;  /* 0x0000002817287212 */ /* 0x000fe200078efcff */
[----:B------:R-:W-:Y:S06]  /*4850*/  BRA `(.L_x_96) ;  /* 0x0000000000107947 */ /* 0x000fec0003800000 */
.L_x_95:
[----:B------:R-:W-:-:S04]  /*4860*/  LOP3.LUT R40, R40, 0x80000000, RZ, 0xc0, !PT ;  /* 0x8000000028287812 */ /* 0x000fc800078ec0ff */
[----:B------:R-:W-:Y:S01]  /*4870*/  LOP3.LUT R40, R40, 0x7f800000, RZ, 0xfc, !PT ;  /* 0x7f80000028287812 */ /* 0x000fe200078efcff */
[----:B------:R-:W-:Y:S06]  /*4880*/  BRA `(.L_x_96) ;  /* 0x0000000000047947 */ /* 0x000fec0003800000 */
.L_x_94:
[----:B------:R-:W-:-:S07]  /*4890*/  IMAD R40, R41, 0x800000, R40 ;  /* 0x0080000029287824 */ /* 0x000fce00078e0228 */
.L_x_96:
[----:B------:R-:W-:Y:S05]  /*48a0*/  BSYNC.RECONVERGENT B4 ;  /* 0x0000000000047941 */ /* 0x000fea0003800200 */
.L_x_93:
[----:B------:R-:W-:Y:S01]  /*48b0*/  IMAD.MOV.U32 R16, RZ, RZ, R40 ;  /* 0x000000ffff107224 */ /* 0x000fe200078e0028 */
[----:B------:R-:W-:Y:S06]  /*48c0*/  BRA `(.L_x_97) ;  /* 0x0000000000207947 */ /* 0x000fec0003800000 */
.L_x_92:
[----:B------:R-:W-:-:S04]  /*48d0*/  LOP3.LUT R16, R43, 0x80000000, R42, 0x48, !PT ;  /* 0x800000002b107812 */ /* 0x000fc800078e482a */
[----:B------:R-:W-:Y:S01]  /*48e0*/  LOP3.LUT R16, R16, 0x7f800000, RZ, 0xfc, !PT ;  /* 0x7f80000010107812 */ /* 0x000fe200078efcff */
[----:B------:R-:W-:Y:S06]  /*48f0*/  BRA `(.L_x_97) ;  /* 0x0000000000147947 */ /* 0x000fec0003800000 */
.L_x_91:
[----:B------:R-:W-:Y:S01]  /*4900*/  LOP3.LUT R16, R43, 0x80000000, R42, 0x48, !PT ;  /* 0x800000002b107812 */ /* 0x000fe200078e482a */
[----:B------:R-:W-:Y:S06]  /*4910*/  BRA `(.L_x_97) ;  /* 0x00000000000c7947 */ /* 0x000fec0003800000 */
.L_x_90:
[----:B------:R-:W0:Y:S01]  /*4920*/  MUFU.RSQ R16, -QNAN ;  /* 0xffc0000000107908 */ /* 0x000e220000001400 */
[----:B------:R-:W-:Y:S05]  /*4930*/  BRA `(.L_x_97) ;  /* 0x0000000000047947 */ /* 0x000fea0003800000 */
.L_x_89:
[----:B------:R-:W-:-:S07]  /*4940*/  FADD.FTZ R16, R42, R22 ;  /* 0x000000162a107221 */ /* 0x000fce0000010000 */
.L_x_97:
[----:B------:R-:W-:Y:S05]  /*4950*/  BSYNC.RECONVERGENT B3 ;  /* 0x0000000000037941 */ /* 0x000fea0003800200 */
.L_x_87:
[----:B------:R-:W-:-:S04]  /*4960*/  IMAD.MOV.U32 R37, RZ, RZ, 0x0 ;  /* 0x00000000ff257424 */ /* 0x000fc800078e00ff */
[----:B0-----:R-:W-:Y:S05]  /*4970*/  RET.REL.NODEC R36 `(_Z18LayerNormGradInputIffEvPKT_PKT0_S5_S5_PS0_ii) ;  /* 0xffffffb424a07950 */ /* 0x001fea0003c3ffff */
        .type           $_Z18LayerNormGradInputIffEvPKT_PKT0_S5_S5_PS0_ii$__internal_accurate_pow,@function
        .size           $_Z18LayerNormGradInputIffEvPKT_PKT0_S5_S5_PS0_ii$__internal_accurate_pow,(.L_x_176 - $_Z18LayerNormGradInputIffEvPKT_PKT0_S5_S5_PS0_ii$__internal_accurate_pow)
$_Z18LayerNormGradInputIffEvPKT_PKT0_S5_S5_PS0_ii$__internal_accurate_pow:
[----:B------:R-:W-:Y:S01]  /*4980*/  ISETP.GT.U32.AND P0, PT, R59, 0xfffff, PT ;  /* 0x000fffff3b00780c */ /* 0x000fe20003f04070 */
[--C-:B------:R-:W-:Y:S01]  /*4990*/  IMAD.MOV.U32 R33, RZ, RZ, R59.reuse ;  /* 0x000000ffff217224 */ /* 0x100fe200078e003b */
[----:B------:R-:W-:Y:S01]  /*49a0*/  MOV R32, R34 ;  /* 0x0000002200207202 */ /* 0x000fe20000000f00 */
[--C-:B------:R-:W-:Y:S01]  /*49b0*/  IMAD.MOV.U32 R35, RZ, RZ, R59.reuse ;  /* 0x000000ffff237224 */ /* 0x100fe200078e003b */
[----:B------:R-:W-:Y:S01]  /*49c0*/  UMOV UR12, 0x7d2cafe2 ;  /* 0x7d2cafe2000c7882 */ /* 0x000fe20000000000 */
[----:B------:R-:W-:Y:S01]  /*49d0*/  IMAD.MOV.U32 R36, RZ, RZ, 0x41ad3b5a ;  /* 0x41ad3b5aff247424 */ /* 0x000fe200078e00ff */
[----:B------:R-:W-:Y:S01]  /*49e0*/  UMOV UR13, 0x3eb0f5ff ;  /* 0x3eb0f5ff000d7882 */ /* 0x000fe20000000000 */
[----:B------:R-:W-:Y:S01]  /*49f0*/  IMAD.MOV.U32 R37, RZ, RZ, 0x3ed0f5d2 ;  /* 0x3ed0f5d2ff257424 */ /* 0x000fe200078e00ff */
[----:B------:R-:W-:Y:S01]  /*4a00*/  SHF.R.U32.HI R59, RZ, 0x14, R59 ;  /* 0x00000014ff3b7819 */ /* 0x000fe2000001163b */
[----:B------:R-:W-:Y:S01]  /*4a10*/  UMOV UR14, 0x3b39803f ;  /* 0x3b39803f000e7882 */ /* 0x000fe20000000000 */
[----:B------:R-:W-:-:S03]  /*4a20*/  UMOV UR15, 0x3c7abc9e ;  /* 0x3c7abc9e000f7882 */ /* 0x000fc60000000000 */
[----:B------:R-:W-:-:S10]  /*4a30*/  @!P0 DMUL R32, R32, 1.80143985094819840000e+16 ;  /* 0x4350000020208828 */ /* 0x000fd40000000000 */
[----:B------:R-:W-:Y:S01]  /*4a40*/  @!P0 IMAD.MOV.U32 R35, RZ, RZ, R33 ;  /* 0x000000ffff238224 */ /* 0x000fe200078e0021 */
[----:B------:R-:W-:Y:S02]  /*4a50*/  @!P0 MOV R34, R32 ;  /* 0x0000002000228202 */ /* 0x000fe40000000f00 */
[----:B------:R-:W-:Y:S01]  /*4a60*/  @!P0 LEA.HI R59, R33, 0xffffffca, RZ, 0xc ;  /* 0xffffffca213b8811 */ /* 0x000fe200078f60ff */
[----:B------:R-:W-:Y:S01]  /*4a70*/  IMAD.MOV.U32 R33, RZ, RZ, 0x43300000 ;  /* 0x43300000ff217424 */ /* 0x000fe200078e00ff */
[----:B------:R-:W-:Y:S01]  /*4a80*/  LOP3.LUT R35, R35, 0x800fffff, RZ, 0xc0, !PT ;  /* 0x800fffff23237812 */ /* 0x000fe200078ec0ff */
[----:B------:R-:W-:Y:S01]  /*4a90*/  IMAD.MOV.U32 R42, RZ, RZ, R34 ;  /* 0x000000ffff2a7224 */ /* 0x000fe200078e0022 */
[----:B------:R-:W-:Y:S01]  /*4aa0*/  MOV R34, RZ ;  /* 0x000000ff00227202 */ /* 0x000fe20000000f00 */
[----:B------:R-:W-:Y:S01]  /*4ab0*/  VIADD R32, R59, 0xfffffc01 ;  /* 0xfffffc013b207836 */ /* 0x000fe20000000000 */
[----:B------:R-:W-:-:S04]  /*4ac0*/  LOP3.LUT R43, R35, 0x3ff00000, RZ, 0xfc, !PT ;  /* 0x3ff00000232b7812 */ /* 0x000fc800078efcff */
[----:B------:R-:W-:-:S13]  /*4ad0*/  ISETP.GE.U32.AND P1, PT, R43, 0x3ff6a09f, PT ;  /* 0x3ff6a09f2b00780c */ /* 0x000fda0003f26070 */
[----:B------:R-:W-:Y:S02]  /*4ae0*/  @P1 VIADD R35, R43, 0xfff00000 ;  /* 0xfff000002b231836 */ /* 0x000fe40000000000 */
[----:B------:R-:W-:Y:S02]  /*4af0*/  @P1 VIADD R32, R59, 0xfffffc02 ;  /* 0xfffffc023b201836 */ /* 0x000fe40000000000 */
[----:B------:R-:W-:-:S03]  /*4b00*/  @P1 IMAD.MOV.U32 R43, RZ, RZ, R35 ;  /* 0x000000ffff2b1224 */ /* 0x000fc600078e0023 */
[----:B------:R-:W-:-:S03]  /*4b10*/  LOP3.LUT R32, R32, 0x80000000, RZ, 0x3c, !PT ;  /* 0x8000000020207812 */ /* 0x000fc600078e3cff */
[C---:B------:R-:W-:Y:S02]  /*4b20*/  DADD R38, R42.reuse, 1 ;  /* 0x3ff000002a267429 */ /* 0x040fe40000000000 */
[----:B------:R-:W-:-:S04]  /*4b30*/  DADD R42, R42, -1 ;  /* 0xbff000002a2a7429 */ /* 0x000fc80000000000 */
[----:B------:R-:W0:Y:S02]  /*4b40*/  MUFU.RCP64H R35, R39 ;  /* 0x0000002700237308 */ /* 0x000e240000001800 */
[----:B0-----:R-:W-:-:S08]  /*4b50*/  DFMA R40, -R38, R34, 1 ;  /* 0x3ff000002628742b */ /* 0x001fd00000000122 */
[----:B------:R-:W-:-:S08]  /*4b60*/  DFMA R40, R40, R40, R40 ;  /* 0x000000282828722b */ /* 0x000fd00000000028 */
[----:B------:R-:W-:-:S08]  /*4b70*/  DFMA R40, R34, R40, R34 ;  /* 0x000000282228722b */ /* 0x000fd00000000022 */
[----:B------:R-:W-:-:S08]  /*4b80*/  DMUL R34, R42, R40 ;  /* 0x000000282a227228 */ /* 0x000fd00000000000 */
[----:B------:R-:W-:-:S08]  /*4b90*/  DFMA R34, R42, R40, R34 ;  /* 0x000000282a22722b */ /* 0x000fd00000000022 */
[----:B------:R-:W-:-:S08]  /*4ba0*/  DMUL R44, R34, R34 ;  /* 0x00000022222c7228 */ /* 0x000fd00000000000 */
[----:B------:R-:W-:Y:S01]  /*4bb0*/  DFMA R36, R44, UR12, R36 ;  /* 0x0000000c2c247c2b */ /* 0x000fe20008000024 */
[----:B------:R-:W-:Y:S01]  /*4bc0*/  UMOV UR12, 0x75488a3f ;  /* 0x75488a3f000c7882 */ /* 0x000fe20000000000 */
[----:B------:R-:W-:-:S06]  /*4bd0*/  UMOV UR13, 0x3ef3b20a ;  /* 0x3ef3b20a000d7882 */ /* 0x000fcc0000000000 */
[----:B------:R-:W-:Y:S01]  /*4be0*/  DFMA R38, R44, R36, UR12 ;  /* 0x0000000c2c267e2b */ /* 0x000fe20008000024 */
[----:B------:R-:W-:Y:S01]  /*4bf0*/  UMOV UR12, 0xe4faecd5 ;  /* 0xe4faecd5000c7882 */ /* 0x000fe20000000000 */
[----:B------:R-:W-:Y:S01]  /*4c00*/  UMOV UR13, 0x3f1745cd ;  /* 0x3f1745cd000d7882 */ /* 0x000fe20000000000 */
[----:B------:R-:W-:-:S05]  /*4c10*/  DADD R36, R42, -R34 ;  /* 0x000000002a247229 */ /* 0x000fca0000000822 */
[----:B------:R-:W-:Y:S01]  /*4c20*/  DFMA R38, R44, R38, UR12 ;  /* 0x0000000c2c267e2b */ /* 0x000fe20008000026 */
[----:B------:R-:W-:Y:S01]  /*4c30*/  UMOV UR12, 0x258a578b ;  /* 0x258a578b000c7882 */ /* 0x000fe20000000000 */
[----:B------:R-:W-:Y:S01]  /*4c40*/  UMOV UR13, 0x3f3c71c7 ;  /* 0x3f3c71c7000d7882 */ /* 0x000fe20000000000 */
[----:B------:R-:W-:-:S05]  /*4c50*/  DADD R36, R36, R36 ;  /* 0x0000000024247229 */ /* 0x000fca0000000024 */
[----:B------:R-:W-:Y:S01]  /*4c60*/  DFMA R38, R44, R38, UR12 ;  /* 0x0000000c2c267e2b */ /* 0x000fe20008000026 */
[----:B------:R-:W-:Y:S01]  /*4c70*/  UMOV UR12, 0x9242b910 ;  /* 0x9242b910000c7882 */ /* 0x000fe20000000000 */
[----:B------:R-:W-:Y:S01]  /*4c80*/  UMOV UR13, 0x3f624924 ;  /* 0x3f624924000d7882 */ /* 0x000fe20000000000 */
[-C--:B------:R-:W-:Y:S02]  /*4c90*/  DFMA R36, R42, -R34.reuse, R36 ;  /* 0x800000222a24722b */ /* 0x080fe40000000024 */
[----:B------:R-:W-:-:S03]  /*4ca0*/  DMUL R42, R34, R34 ;  /* 0x00000022222a7228 */ /* 0x000fc60000000000 */
[----:B------:R-:W-:Y:S01]  /*4cb0*/  DFMA R38, R44, R38, UR12 ;  /* 0x0000000c2c267e2b */ /* 0x000fe20008000026 */
[----:B------:R-:W-:Y:S01]  /*4cc0*/  UMOV UR12, 0x99999dfb ;  /* 0x99999dfb000c7882 */ /* 0x000fe20000000000 */
[----:B------:R-:W-:Y:S01]  /*4cd0*/  UMOV UR13, 0x3f899999 ;  /* 0x3f899999000d7882 */ /* 0x000fe20000000000 */
[----:B------:R-:W-:-:S05]  /*4ce0*/  DMUL R36, R40, R36 ;  /* 0x0000002428247228 */ /* 0x000fca0000000000 */
[----:B------:R-:W-:Y:S01]  /*4cf0*/  DFMA R38, R44, R38, UR12 ;  /* 0x0000000c2c267e2b */ /* 0x000fe20008000026 */
[----:B------:R-:W-:Y:S01]  /*4d00*/  UMOV UR12, 0x55555555 ;  /* 0x55555555000c7882 */ /* 0x000fe20000000000 */
[----:B------:R-:W-:-:S03]  /*4d10*/  UMOV UR13, 0x3fb55555 ;  /* 0x3fb55555000d7882 */ /* 0x000fc60000000000 */
[----:B------:R-:W-:Y:S01]  /*4d20*/  VIADD R47, R37, 0x100000 ;  /* 0x00100000252f7836 */ /* 0x000fe20000000000 */
[----:B------:R-:W-:Y:S02]  /*4d30*/  MOV R46, R36 ;  /* 0x00000024002e7202 */ /* 0x000fe40000000f00 */
[----:B------:R-:W-:-:S08]  /*4d40*/  DFMA R48, R44, R38, UR12 ;  /* 0x0000000c2c307e2b */ /* 0x000fd00008000026 */
[----:B------:R-:W-:Y:S01]  /*4d50*/  DADD R40, -R48, UR12 ;  /* 0x0000000c30287e29 */ /* 0x000fe20008000100 */
[----:B------:R-:W-:Y:S01]  /*4d60*/  UMOV UR12, 0xb9e7b0 ;  /* 0x00b9e7b0000c7882 */ /* 0x000fe20000000000 */
[----:B------:R-:W-:-:S06]  /*4d70*/  UMOV UR13, 0x3c46a4cb ;  /* 0x3c46a4cb000d7882 */ /* 0x000fcc0000000000 */
[----:B------:R-:W-:Y:S02]  /*4d80*/  DFMA R40, R44, R38, R40 ;  /* 0x000000262c28722b */ /* 0x000fe40000000028 */
[C---:B------:R-:W-:Y:S02]  /*4d90*/  DFMA R44, R34.reuse, R34, -R42 ;  /* 0x00000022222c722b */ /* 0x040fe4000000082a */
[----:B------:R-:W-:-:S04]  /*4da0*/  DMUL R38, R34, R42 ;  /* 0x0000002a22267228 */ /* 0x000fc80000000000 */
[----:B------:R-:W-:Y:S01]  /*4db0*/  DADD R40, R40, -UR12 ;  /* 0x8000000c28287e29 */ /* 0x000fe20008000000 */
[----:B------:R-:W-:Y:S01]  /*4dc0*/  UMOV UR12, 0x80000000 ;  /* 0x80000000000c7882 */ /* 0x000fe20000000000 */
[C---:B------:R-:W-:Y:S01]  /*4dd0*/  DFMA R46, R34.reuse, R46, R44 ;  /* 0x0000002e222e722b */ /* 0x040fe2000000002c */
[----:B------:R-:W-:Y:S01]  /*4de0*/  UMOV UR13, 0x43300000 ;  /* 0x43300000000d7882 */ /* 0x000fe20000000000 */
[----:B------:R-:W-:-:S08]  /*4df0*/  DFMA R44, R34, R42, -R38 ;  /* 0x0000002a222c722b */ /* 0x000fd00000000826 */
[----:B------:R-:W-:Y:S02]  /*4e00*/  DFMA R44, R36, R42, R44 ;  /* 0x0000002a242c722b */ /* 0x000fe4000000002c */
[----:B------:R-:W-:-:S06]  /*4e10*/  DADD R42, R48, R40 ;  /* 0x00000000302a7229 */ /* 0x000fcc0000000028 */
[----:B------:R-:W-:Y:S02]  /*4e20*/  DFMA R44, R34, R46, R44 ;  /* 0x0000002e222c722b */ /* 0x000fe4000000002c */
[----:B------:R-:W-:Y:S02]  /*4e30*/  DMUL R46, R42, R38 ;  /* 0x000000262a2e7228 */ /* 0x000fe40000000000 */
[----:B------:R-:W-:-:S06]  /*4e40*/  DADD R48, R48, -R42 ;  /* 0x0000000030307229 */ /* 0x000fcc000000082a */
[----:B------:R-:W-:Y:S02]  /*4e50*/  DFMA R50, R42, R38, -R46 ;  /* 0x000000262a32722b */ /* 0x000fe4000000082e */
[----:B------:R-:W-:-:S06]  /*4e60*/  DADD R48, R40, R48 ;  /* 0x0000000028307229 */ /* 0x000fcc0000000030 */
[----:B------:R-:W-:-:S08]  /*4e70*/  DFMA R44, R42, R44, R50 ;  /* 0x0000002c2a2c722b */ /* 0x000fd00000000032 */
[----:B------:R-:W-:-:S08]  /*4e80*/  DFMA R44, R48, R38, R44 ;  /* 0x00000026302c722b */ /* 0x000fd0000000002c */
[----:B------:R-:W-:-:S08]  /*4e90*/  DADD R40, R46, R44 ;  /* 0x000000002e287229 */ /* 0x000fd0000000002c */
[--C-:B------:R-:W-:Y:S02]  /*4ea0*/  DADD R38, R34, R40.reuse ;  /* 0x0000000022267229 */ /* 0x100fe40000000028 */
[----:B------:R-:W-:-:S06]  /*4eb0*/  DADD R46, R46, -R40 ;  /* 0x000000002e2e7229 */ /* 0x000fcc0000000828 */
[----:B------:R-:W-:Y:S02]  /*4ec0*/  DADD R34, R34, -R38 ;  /* 0x0000000022227229 */ /* 0x000fe40000000826 */
[----:B------:R-:W-:-:S06]  /*4ed0*/  DADD R46, R44, R46 ;  /* 0x000000002c2e7229 */ /* 0x000fcc000000002e */
[----:B------:R-:W-:-:S08]  /*4ee0*/  DADD R34, R40, R34 ;  /* 0x0000000028227229 */ /* 0x000fd00000000022 */
[----:B------:R-:W-:-:S08]  /*4ef0*/  DADD R34, R46, R34 ;  /* 0x000000002e227229 */ /* 0x000fd00000000022 */
[----:B------:R-:W-:Y:S02]  /*4f00*/  DADD R36, R36, R34 ;  /* 0x0000000024247229 */ /* 0x000fe40000000022 */
[----:B------:R-:W-:Y:S01]  /*4f10*/  DADD R34, R32, -UR12 ;  /* 0x8000000c20227e29 */ /* 0x000fe20008000000 */
[----:B------:R-:W-:Y:S01]  /*4f20*/  UMOV UR12, 0xfefa39ef ;  /* 0xfefa39ef000c7882 */ /* 0x000fe20000000000 */
[----:B------:R-:W-:-:S04]  /*4f30*/  UMOV UR13, 0x3fe62e42 ;  /* 0x3fe62e42000d7882 */ /* 0x000fc80000000000 */
[----:B------:R-:W-:-:S08]  /*4f40*/  DADD R40, R38, R36 ;  /* 0x0000000026287229 */ /* 0x000fd00000000024 */
[--C-:B------:R-:W-:Y:S02]  /*4f50*/  DFMA R32, R34, UR12, R40.reuse ;  /* 0x0000000c22207c2b */ /* 0x100fe40008000028 */
[----:B------:R-:W-:-:S06]  /*4f60*/  DADD R42, R38, -R40 ;  /* 0x00000000262a7229 */ /* 0x000fcc0000000828 */
[----:B------:R-:W-:Y:S02]  /*4f70*/  DFMA R38, R34, -UR12, R32 ;  /* 0x8000000c22267c2b */ /* 0x000fe40008000020 */
[----:B------:R-:W-:-:S06]  /*4f80*/  DADD R42, R36, R42 ;  /* 0x00000000242a7229 */ /* 0x000fcc000000002a */
[----:B------:R-:W-:-:S08]  /*4f90*/  DADD R38, -R40, R38 ;  /* 0x0000000028267229 */ /* 0x000fd00000000126 */
[----:B------:R-:W-:-:S08]  /*4fa0*/  DADD R36, R42, -R38 ;  /* 0x000000002a247229 */ /* 0x000fd00000000826 */
[----:B------:R-:W-:-:S08]  /*4fb0*/  DFMA R36, R34, UR14, R36 ;  /* 0x0000000e22247c2b */ /* 0x000fd00008000024 */
[----:B------:R-:W-:-:S08]  /*4fc0*/  DADD R34, R32, R36 ;  /* 0x0000000020227229 */ /* 0x000fd00000000024 */
[----:B------:R-:W-:Y:S02]  /*4fd0*/  DADD R32, R32, -R34 ;  /* 0x0000000020207229 */ /* 0x000fe40000000822 */
[----:B------:R-:W-:-:S06]  /*4fe0*/  DMUL R38, R34, -3 ;  /* 0xc008000022267828 */ /* 0x000fcc0000000000 */
[----:B------:R-:W-:Y:S02]  /*4ff0*/  DADD R32, R36, R32 ;  /* 0x0000000024207229 */ /* 0x000fe40000000020 */
[----:B------:R-:W-:Y:S01]  /*5000*/  DFMA R34, R34, -3, -R38 ;  /* 0xc00800002222782b */ /* 0x000fe20000000826 */
[----:B------:R-:W-:Y:S01]  /*5010*/  MOV R36, 0x652b82fe ;  /* 0x652b82fe00247802 */ /* 0x000fe20000000f00 */
[----:B------:R-:W-:-:S06]  /*5020*/  IMAD.MOV.U32 R37, RZ, RZ, 0x3ff71547 ;  /* 0x3ff71547ff257424 */ /* 0x000fcc00078e00ff */
[----:B------:R-:W-:-:S08]  /*5030*/  DFMA R34, R32, -3, R34 ;  /* 0xc00800002022782b */ /* 0x000fd00000000022 */
[----:B------:R-:W-:-:S08]  /*5040*/  DADD R40, R38, R34 ;  /* 0x0000000026287229 */ /* 0x000fd00000000022 */
[----:B------:R-:W-:Y:S02]  /*5050*/  DFMA R36, R40, R36, 6.75539944105574400000e+15 ;  /* 0x433800002824742b */ /* 0x000fe40000000024 */
[----:B------:R-:W-:Y:S01]  /*5060*/  FSETP.GEU.AND P0, PT, |R41|, 4.1917929649353027344, PT ;  /* 0x4086232b2900780b */ /* 0x000fe20003f0e200 */
[----:B------:R-:W-:-:S05]  /*5070*/  DADD R38, R38, -R40 ;  /* 0x0000000026267229 */ /* 0x000fca0000000828 */
[----:B------:R-:W-:-:S03]  /*5080*/  DADD R32, R36, -6.75539944105574400000e+15 ;  /* 0xc338000024207429 */ /* 0x000fc60000000000 */
[----:B------:R-:W-:-:S05]  /*5090*/  DADD R34, R34, R38 ;  /* 0x0000000022227229 */ /* 0x000fca0000000026 */
[----:B------:R-:W-:Y:S01]  /*50a0*/  DFMA R42, R32, -UR12, R40 ;  /* 0x8000000c202a7c2b */ /* 0x000fe20008000028 */
[----:B------:R-:W-:Y:S01]  /*50b0*/  UMOV UR12, 0x3b39803f ;  /* 0x3b39803f000c7882 */ /* 0x000fe20000000000 */
[----:B------:R-:W-:-:S06]  /*50c0*/  UMOV UR13, 0x3c7abc9e ;  /* 0x3c7abc9e000d7882 */ /* 0x000fcc0000000000 */
[----:B------:R-:W-:Y:S01]  /*50d0*/  DFMA R42, R32, -UR12, R42 ;  /* 0x8000000c202a7c2b */ /* 0x000fe2000800002a */
[----:B------:R-:W-:Y:S01]  /*50e0*/  UMOV UR12, 0x69ce2bdf ;  /* 0x69ce2bdf000c7882 */ /* 0x000fe20000000000 */
[----:B------:R-:W-:Y:S01]  /*50f0*/  IMAD.MOV.U32 R32, RZ, RZ, -0x35dec16 ;  /* 0xfca213eaff207424 */ /* 0x000fe200078e00ff */
[----:B------:R-:W-:Y:S01]  /*5100*/  UMOV UR13, 0x3e5ade15 ;  /* 0x3e5ade15000d7882 */ /* 0x000fe20000000000 */
[----:B------:R-:W-:-:S06]  /*5110*/  IMAD.MOV.U32 R33, RZ, RZ, 0x3e928af3 ;  /* 0x3e928af3ff217424 */ /* 0x000fcc00078e00ff */
[----:B------:R-:W-:Y:S01]  /*5120*/  DFMA R32, R42, UR12, R32 ;  /* 0x0000000c2a207c2b */ /* 0x000fe20008000020 */
[----:B------:R-:W-:Y:S01]  /*5130*/  UMOV UR12, 0x62401315 ;  /* 0x62401315000c7882 */ /* 0x000fe20000000000 */
[----:B------:R-:W-:-:S06]  /*5140*/  UMOV UR13, 0x3ec71dee ;  /* 0x3ec71dee000d7882 */ /* 0x000fcc0000000000 */
[----:B------:R-:W-:Y:S01]  /*5150*/  DFMA R32, R42, R32, UR12 ;  /* 0x0000000c2a207e2b */ /* 0x000fe20008000020 */
        /* <DEDUP_REMOVED lines=20> */
[----:B------:R-:W-:-:S08]  /*52a0*/  DFMA R32, R42, R32, UR12 ;  /* 0x0000000c2a207e2b */ /* 0x000fd00008000020 */
[----:B------:R-:W-:-:S08]  /*52b0*/  DFMA R32, R42, R32, 1 ;  /* 0x3ff000002a20742b */ /* 0x000fd00000000020 */
[----:B------:R-:W-:-:S10]  /*52c0*/  DFMA R32, R42, R32, 1 ;  /* 0x3ff000002a20742b */ /* 0x000fd40000000020 */
[----:B------:R-:W-:Y:S01]  /*52d0*/  LEA R39, R36, R33, 0x14 ;  /* 0x0000002124277211 */ /* 0x000fe200078ea0ff */
[----:B------:R-:W-:Y:S01]  /*52e0*/  IMAD.MOV.U32 R38, RZ, RZ, R32 ;  /* 0x000000ffff267224 */ /* 0x000fe200078e0020 */
[----:B------:R-:W-:Y:S06]  /*52f0*/  @!P0 BRA `(.L_x_98) ;  /* 0x0000000000308947 */ /* 0x000fec0003800000 */
[----:B------:R-:W-:Y:S01]  /*5300*/  FSETP.GEU.AND P1, PT, |R41|, 4.2275390625, PT ;  /* 0x408748002900780b */ /* 0x000fe20003f2e200 */
[C---:B------:R-:W-:Y:S02]  /*5310*/  DADD R38, R40.reuse, +INF ;  /* 0x7ff0000028267429 */ /* 0x040fe40000000000 */
[----:B------:R-:W-:-:S08]  /*5320*/  DSETP.GEU.AND P0, PT, R40, RZ, PT ;  /* 0x000000ff2800722a */ /* 0x000fd00003f0e000 */
[----:B------:R-:W-:Y:S02]  /*5330*/  FSEL R38, R38, RZ, P0 ;  /* 0x000000ff26267208 */ /* 0x000fe40000000000 */
[----:B------:R-:W-:Y:S02]  /*5340*/  @!P1 LEA.HI R37, R36, R36, RZ, 0x1 ;  /* 0x0000002424259211 */ /* 0x000fe400078f08ff */
[----:B------:R-:W-:Y:S02]  /*5350*/  FSEL R39, R39, RZ, P0 ;  /* 0x000000ff27277208 */ /* 0x000fe40000000000 */
[----:B------:R-:W-:-:S05]  /*5360*/  @!P1 SHF.R.S32.HI R37, RZ, 0x1, R37 ;  /* 0x00000001ff259819 */ /* 0x000fca0000011425 */
[----:B------:R-:W-:Y:S02]  /*5370*/  @!P1 IMAD.IADD R36, R36, 0x1, -R37 ;  /* 0x0000000124249824 */ /* 0x000fe400078e0a25 */
[----:B------:R-:W-:-:S03]  /*5380*/  @!P1 IMAD R33, R37, 0x100000, R33 ;  /* 0x0010000025219824 */ /* 0x000fc600078e0221 */
[----:B------:R-:W-:Y:S02]  /*5390*/  @!P1 LEA R37, R36, 0x3ff00000, 0x14 ;  /* 0x3ff0000024259811 */ /* 0x000fe400078ea0ff */
[----:B------:R-:W-:-:S06]  /*53a0*/  @!P1 MOV R36, RZ ;  /* 0x000000ff00249202 */ /* 0x000fcc0000000f00 */
[----:B------:R-:W-:-:S11]  /*53b0*/  @!P1 DMUL R38, R32, R36 ;  /* 0x0000002420269228 */ /* 0x000fd60000000000 */
.L_x_98:
[----:B------:R-:W-:Y:S01]  /*53c0*/  DFMA R34, R34, R38, R38 ;  /* 0x000000262222722b */ /* 0x000fe20000000026 */
[----:B------:R-:W-:Y:S01]  /*53d0*/  IMAD.MOV.U32 R32, RZ, RZ, R56 ;  /* 0x000000ffff207224 */ /* 0x000fe200078e0038 */
[----:B------:R-:W-:Y:S01]  /*53e0*/  DSETP.NEU.AND P0, PT, |R38|, +INF , PT ;  /* 0x7ff000002600742a */ /* 0x000fe20003f0d200 */
[----:B------:R-:W-:-:S07]  /*53f0*/  IMAD.MOV.U32 R33, RZ, RZ, 0x0 ;  /* 0x00000000ff217424 */ /* 0x000fce00078e00ff */
[----:B------:R-:W-:Y:S02]  /*5400*/  FSEL R34, R38, R34, !P0 ;  /* 0x0000002226227208 */ /* 0x000fe40004000000 */
[----:B------:R-:W-:Y:S01]  /*5410*/  FSEL R35, R39, R35, !P0 ;  /* 0x0000002327237208 */ /* 0x000fe20004000000 */
[----:B------:R-:W-:Y:S06]  /*5420*/  RET.REL.NODEC R32 `(_Z18LayerNormGradInputIffEvPKT_PKT0_S5_S5_PS0_ii) ;  /* 0xffffffa820f47950 */ /* 0x000fec0003c3ffff */
.L_x_99:
[----:B------:R-:W-:-:S00]  /*5430*/  BRA `(.L_x_99) ;  /* 0xfffffffc00fc7947 */ /* 0x000fc0000383ffff */
[----:B------:R-:W-:-:S00]  /*5440*/  NOP ;  /* 0x0000000000007918 */ /* 0x000fc00000000000 */
        /* <DEDUP_REMOVED lines=11> */
.L_x_176:


//--------------------- .text._Z22LayerNormGradBetaGammaIffEvPKT_PKT0_S5_PS3_S6_ii --------------------------
	.section	.text._Z22LayerNormGradBetaGammaIffEvPKT_PKT0_S5_PS3_S6_ii,"ax",@progbits
	.align	128
        .global         _Z22LayerNormGradBetaGammaIffEvPKT_PKT0_S5_PS3_S6_ii
        .type           _Z22LayerNormGradBetaGammaIffEvPKT_PKT0_S5_PS3_S6_ii,@function
        .size           _Z22LayerNormGradBetaGammaIffEvPKT_PKT0_S5_PS3_S6_ii,(.L_x_177 - _Z22LayerNormGradBetaGammaIffEvPKT_PKT0_S5_PS3_S6_ii)
        .other          _Z22LayerNormGradBetaGammaIffEvPKT_PKT0_S5_PS3_S6_ii,@"STO_CUDA_ENTRY STV_DEFAULT"
_Z22LayerNormGradBetaGammaIffEvPKT_PKT0_S5_PS3_S6_ii:
.text._Z22LayerNormGradBetaGammaIffEvPKT_PKT0_S5_PS3_S6_ii:
[----:B------:R-:W-:Y:S08]  /*0000*/  LDC R1, c[0x0][0x37c] ;  /* 0x0000df00ff017b82 */ /* 0x000ff00000000800 */
[----:B------:R-:W0:Y:S08]  /*0010*/  S2UR UR4, SR_CTAID.X ;  /* 0x00000000000479c3 */ /* 0x000e300000002500 */
[----:B------:R-:W0:Y:S08]  /*0020*/  LDC R0, c[0x0][0x3a8] ;  /* 0x0000ea00ff007b82 */ /* 0x000e300000000800 */
[----:B------:R-:W1:Y:S01]  /*0030*/  LDC R11, c[0x0][0x360] ;  /* 0x0000d800ff0b7b82 */ /* 0x000e620000000800 */
[----:B0-----:R-:W-:-:S13]  /*0040*/  ISETP.LE.AND P0, PT, R0, UR4, PT ;  /* 0x0000000400007c0c */ /* 0x001fda000bf03270 */
[----:B-1----:R-:W-:Y:S05]  /*0050*/  @P0 EXIT ;  /* 0x000000000000094d */ /* 0x002fea0003800000 */
[----:B------:R-:W0:Y:S01]  /*0060*/  I2F.U32.RP R4, R11 ;  /* 0x0000000b00047306 */ /* 0x000e220000209000 */
[----:B------:R-:W1:Y:S01]  /*0070*/  S2R R10, SR_TID.X ;  /* 0x00000000000a7919 */ /* 0x000e620000002100 */
[----:B------:R-:W2:Y:S01]  /*0080*/  LDCU UR5, c[0x0][0x3ac] ;  /* 0x00007580ff0577ac */ /* 0x000ea20008000800 */
[----:B------:R-:W3:Y:S01]  /*0090*/  LDC.64 R12, c[0x0][0x398] ;  /* 0x0000e600ff0c7b82 */ /* 0x000ee20000000a00 */
[----:B------:R-:W-:Y:S02]  /*00a0*/  ISETP.NE.U32.AND P2, PT, R11, RZ, PT ;  /* 0x000000ff0b00720c */ /* 0x000fe40003f45070 */
[----:B------:R-:W-:Y:S01]  /*00b0*/  MOV R7, UR4 ;  /* 0x0000000400077c02 */ /* 0x000fe20008000f00 */
[----:B------:R-:W4:Y:S04]  /*00c0*/  LDCU.64 UR6, c[0x0][0x358] ;  /* 0x00006b00ff0677ac */ /* 0x000f280008000a00 */
[----:B------:R-:W5:Y:S01]  /*00d0*/  LDC.64 R14, c[0x0][0x3a0] ;  /* 0x0000e800ff0e7b82 */ /* 0x000f620000000a00 */
[----:B------:R-:W1:Y:S01]  /*00e0*/  LDCU UR8, c[0x0][0x3ac] ;  /* 0x00007580ff0877ac */ /* 0x000e620008000800 */
[----:B0-----:R-:W0:Y:S02]  /*00f0*/  MUFU.RCP R4, R4 ;  /* 0x0000000400047308 */ /* 0x001e240000001000 */
[----:B0-----:R-:W-:Y:S01]  /*0100*/  IADD3 R2, PT, PT, R4, 0xffffffe, RZ ;  /* 0x0ffffffe04027810 */ /* 0x001fe20007ffe0ff */
[----:B-1----:R-:W-:-:S02]  /*0110*/  IMAD.IADD R9, R10, 0x1, R11 ;  /* 0x000000010a097824 */ /* 0x002fc400078e020b */
[----:B---3--:R-:W-:-:S03]  /*0120*/  IMAD.WIDE.U32 R12, R10, 0x4, R12 ;  /* 0x000000040a0c7825 */ /* 0x008fc600078e000c */
[----:B------:R0:W1:Y:S01]  /*0130*/  F2I.FTZ.U32.TRUNC.NTZ R3, R2 ;  /* 0x0000000200037305 */ /* 0x000062000021f000 */
[C---:B--2---:R-:W-:Y:S01]  /*0140*/  ISETP.GE.AND P0, PT, R9.reuse, UR5, PT ;  /* 0x0000000509007c0c */ /* 0x044fe2000bf06270 */
[----:B-----5:R-:W-:Y:S01]  /*0150*/  IMAD.WIDE.U32 R14, R10, 0x4, R14 ;  /* 0x000000040a0e7825 */ /* 0x020fe200078e000e */
[----:B------:R-:W-:Y:S01]  /*0160*/  VIMNMX R0, PT, PT, R9, UR5, !PT ;  /* 0x0000000509007c48 */ /* 0x000fe2000ffe0100 */
[----:B------:R-:W2:Y:S01]  /*0170*/  LDCU UR5, c[0x0][0x370] ;  /* 0x00006e00ff0577ac */ /* 0x000ea20008000800 */
[----:B------:R-:W-:Y:S01]  /*0180*/  SEL R8, RZ, 0x1, P0 ;  /* 0x00000001ff087807 */ /* 0x000fe20000000000 */
[----:B------:R-:W-:-:S04]  /*0190*/  IMAD.WIDE R16, R11, 0x4, R12 ;  /* 0x000000040b107825 */ /* 0x000fc800078e020c */
[----:B0-----:R-:W-:Y:S01]  /*01a0*/  HFMA2 R2, -RZ, RZ, 0, 0 ;  /* 0x00000000ff027431 */ /* 0x001fe200000001ff */
[----:B------:R-:W-:Y:S01]  /*01b0*/  IADD3 R0, PT, PT, R0, -R9, -R8 ;  /* 0x8000000900007210 */ /* 0x000fe20007ffe808 */
[----:B------:R-:W-:Y:S01]  /*01c0*/  IMAD.WIDE R18, R11, 0x4, R14 ;  /* 0x000000040b127825 */ /* 0x000fe200078e020e */
[----:B-1----:R-:W-:-:S05]  /*01d0*/  IADD3 R6, PT, PT, RZ, -R3, RZ ;  /* 0x80000003ff067210 */ /* 0x002fca0007ffe0ff */
[----:B------:R-:W-:Y:S02]  /*01e0*/  IMAD R5, R6, R11, RZ ;  /* 0x0000000b06057224 */ /* 0x000fe400078e02ff */
[----:B------:R-:W-:Y:S02]  /*01f0*/  IMAD.IADD R6, R9, 0x1, R11 ;  /* 0x0000000109067824 */ /* 0x000fe400078e020b */
[----:B------:R-:W-:-:S06]  /*0200*/  IMAD.HI.U32 R3, R3, R5, R2 ;  /* 0x0000000503037227 */ /* 0x000fcc00078e0002 */
[----:B------:R-:W-:-:S04]  /*0210*/  IMAD.HI.U32 R3, R3, R0, RZ ;  /* 0x0000000003037227 */ /* 0x000fc800078e00ff */
[----:B------:R-:W-:-:S04]  /*0220*/  IMAD.MOV R2, RZ, RZ, -R3 ;  /* 0x000000ffff027224 */ /* 0x000fc800078e0a03 */
[----:B------:R-:W-:-:S05]  /*0230*/  IMAD R0, R11, R2, R0 ;  /* 0x000000020b007224 */ /* 0x000fca00078e0200 */
[----:B------:R-:W-:-:S13]  /*0240*/  ISETP.GE.U32.AND P0, PT, R0, R11, PT ;  /* 0x0000000b0000720c */ /* 0x000fda0003f06070 */
[----:B------:R-:W-:Y:S01]  /*0250*/  @P0 IADD3 R0, PT, PT, R0, -R11, RZ ;  /* 0x8000000b00000210 */ /* 0x000fe20007ffe0ff */
[----:B------:R-:W-:-:S03]  /*0260*/  @P0 VIADD R3, R3, 0x1 ;  /* 0x0000000103030836 */ /* 0x000fc60000000000 */
[----:B------:R-:W-:-:S13]  /*0270*/  ISETP.GE.U32.AND P1, PT, R0, R11, PT ;  /* 0x0000000b0000720c */ /* 0x000fda0003f26070 */
[----:B------:R-:W-:Y:S02]  /*0280*/  @P1 IADD3 R3, PT, PT, R3, 0x1, RZ ;  /* 0x0000000103031810 */ /* 0x000fe40007ffe0ff */
[----:B------:R-:W-:-:S05]  /*0290*/  @!P2 LOP3.LUT R3, RZ, R11, RZ, 0x33, !PT ;  /* 0x0000000bff03a212 */ /* 0x000fca00078e33ff */
[----:B------:R-:W-:-:S05]  /*02a0*/  IMAD.IADD R8, R8, 0x1, R3 ;  /* 0x0000000108087824 */ /* 0x000fca00078e0203 */
[----:B--2-4-:R-:W-:-:S07]  /*02b0*/  LOP3.LUT R5, R8, 0x3, RZ, 0xc0, !PT ;  /* 0x0000000308057812 */ /* 0x014fce00078ec0ff */
.L_x_119:
[----:B01----:R-:W0:Y:S01]  /*02c0*/  LDC R21, c[0x0][0x3ac] ;  /* 0x0000eb00ff157b82 */ /* 0x003e220000000800 */
[----:B------:R-:W-:Y:S05]  /*02d0*/  YIELD ;  /* 0x0000000000007946 */ /* 0x000fea0003800000 */
[----:B------:R-:W-:Y:S01]  /*02e0*/  BSSY B0, `(.L_x_100) ;  /* 0x00000ce000007945 */ /* 0x000fe20003800000 */
[----:B0-----:R-:W-:-:S13]  /*02f0*/  ISETP.GE.AND P0, PT, R10, R21, PT ;  /* 0x000000150a00720c */ /* 0x001fda0003f06270 */
[----:B--23-5:R-:W-:Y:S05]  /*0300*/  @P0 BRA `(.L_x_101) ;  /* 0x0000000c002c0947 */ /* 0x02cfea0003800000 */
[----:B------:R-:W0:Y:S02]  /*0310*/  LDC.64 R2, c[0x0][0x390] ;  /* 0x0000e400ff027b82 */ /* 0x000e240000000a00 */
[----:B0-----:R-:W-:-:S06]  /*0320*/  IMAD.WIDE.U32 R2, R7, 0x4, R2 ;  /* 0x0000000407027825 */ /* 0x001fcc00078e0002 */
[----:B------:R0:W5:Y:S01]  /*0330*/  LDG.E.CONSTANT R3, desc[UR6][R2.64] ;  /* 0x0000000602037981 */ /* 0x000162000c1e9900 */
[----:B------:R-:W-:Y:S01]  /*0340*/  ISETP.NE.AND P0, PT, R5, 0x3, PT ;  /* 0x000000030500780c */ /* 0x000fe20003f05270 */
[----:B------:R-:W-:Y:S01]  /*0350*/  BSSY.RECONVERGENT B1, `(.L_x_102) ;  /* 0x0000050000017945 */ /* 0x000fe20003800200 */
[----:B------:R-:W-:-:S11]  /*0360*/  MOV R20, R10 ;  /* 0x0000000a00147202 */ /* 0x000fd60000000f00 */
[----:B0-----:R-:W-:Y:S05]  /*0370*/  @!P0 BRA `(.L_x_103) ;  /* 0x0000000400348947 */ /* 0x001fea0003800000 */
[----:B------:R-:W0:Y:S01]  /*0380*/  LDC.64 R24, c[0x0][0x380] ;  /* 0x0000e000ff187b82 */ /* 0x000e220000000a00 */
[----:B------:R-:W-:-:S07]  /*0390*/  IMAD R21, R7, R21, R10 ;  /* 0x0000001507157224 */ /* 0x000fce00078e020a */
[----:B------:R-:W1:Y:S01]  /*03a0*/  LDC.64 R22, c[0x0][0x388] ;  /* 0x0000e200ff167b82 */ /* 0x000e620000000a00 */
[----:B0-----:R-:W-:-:S04]  /*03b0*/  IMAD.WIDE R24, R21, 0x4, R24 ;  /* 0x0000000415187825 */ /* 0x001fc800078e0218 */
[----:B-1----:R-:W-:Y:S02]  /*03c0*/  IMAD.WIDE R22, R21, 0x4, R22 ;  /* 0x0000000415167825 */ /* 0x002fe400078e0216 */
[----:B------:R-:W2:Y:S04]  /*03d0*/  LDG.E.CONSTANT R21, desc[UR6][R24.64] ;  /* 0x0000000618157981 */ /* 0x000ea8000c1e9900 */
[----:B------:R-:W2:Y:S01]  /*03e0*/  LDG.E.CONSTANT R0, desc[UR6][R22.64] ;  /* 0x0000000616007981 */ /* 0x000ea2000c1e9900 */
[----:B-----5:R-:W0:Y:S01]  /*03f0*/  MUFU.RCP R2, R3 ;  /* 0x0000000300027308 */ /* 0x020e220000001000 */
[----:B------:R-:W-:Y:S01]  /*0400*/  BSSY.RECONVERGENT B2, `(.L_x_104) ;  /* 0x000000d000027945 */ /* 0x000fe20003800200 */
[----:B------:R-:W-:Y:S01]  /*0410*/  ISETP.NE.AND P2, PT, R5, RZ, PT ;  /* 0x000000ff0500720c */ /* 0x000fe20003f45270 */
[----:B0-----:R-:W-:-:S04]  /*0420*/  FFMA R27, -R3, R2, 1 ;  /* 0x3f800000031b7423 */ /* 0x001fc80000000102 */
[----:B------:R-:W-:Y:S01]  /*0430*/  FFMA R27, R2, R27, R2 ;  /* 0x0000001b021b7223 */ /* 0x000fe20000000002 */
[----:B--2---:R-:W-:-:S04]  /*0440*/  FMUL R0, R21, R0 ;  /* 0x0000000015007220 */ /* 0x004fc80000400000 */
[----:B------:R-:W0:Y:S01]  /*0450*/  FCHK P0, R0, R3 ;  /* 0x0000000300007302 */ /* 0x000e220000000000 */
[----:B------:R-:W-:-:S04]  /*0460*/  FFMA R2, R0, R27, RZ ;  /* 0x0000001b00027223 */ /* 0x000fc800000000ff */
[----:B------:R-:W-:-:S04]  /*0470*/  FFMA R4, -R3, R2, R0 ;  /* 0x0000000203047223 */ /* 0x000fc80000000100 */
[----:B------:R-:W-:Y:S01]  /*0480*/  FFMA R27, R27, R4, R2 ;  /* 0x000000041b1b7223 */ /* 0x000fe20000000002 */
[----:B0-----:R-:W-:Y:S06]  /*0490*/  @!P0 BRA `(.L_x_105) ;  /* 0x00000000000c8947 */ /* 0x001fec0003800000 */
[----:B------:R-:W-:-:S07]  /*04a0*/  MOV R26, 0x4c0 ;  /* 0x000004c0001a7802 */ /* 0x000fce0000000f00 */
[----:B------:R-:W-:Y:S05]  /*04b0*/  CALL.REL.NOINC `($__internal_3_$__cuda_sm3x_div_rn_noftz_f32_slowpath) ;  /* 0x0000000800d87944 */ /* 0x000fea0003c00000 */
[----:B------:R-:W-:-:S07]  /*04c0*/  IMAD.MOV.U32 R27, RZ, RZ, R0 ;  /* 0x000000ffff1b7224 */ /* 0x000fce00078e0000 */
.L_x_105:
[----:B------:R-:W-:Y:S05]  /*04d0*/  BSYNC.RECONVERGENT B2 ;  /* 0x0000000000027941 */ /* 0x000fea0003800200 */
.L_x_104:
[----:B------:R0:W-:Y:S01]  /*04e0*/  REDG.E.ADD.F32.FTZ.RN.STRONG.GPU desc[UR6][R12.64], R27 ;  /* 0x0000001b0c0079a6 */ /* 0x0001e2000c12f306 */
[----:B------:R-:W-:-:S03]  /*04f0*/  MOV R20, R9 ;  /* 0x0000000900147202 */ /* 0x000fc60000000f00 */
[----:B------:R0:W-:Y:S01]  /*0500*/  REDG.E.ADD.F32.FTZ.RN.STRONG.GPU desc[UR6][R14.64], R21 ;  /* 0x000000150e0079a6 */ /* 0x0001e2000c12f306 */
[----:B------:R-:W-:Y:S05]  /*0510*/  @!P2 BRA `(.L_x_103) ;  /* 0x0000000000cca947 */ /* 0x000fea0003800000 */
[----:B------:R-:W-:-:S05]  /*0520*/  IMAD.SHL.U32 R2, R11, 0x4, RZ ;  /* 0x000000040b027824 */ /* 0x000fca00078e00ff */
[-C--:B------:R-:W-:Y:S02]  /*0530*/  IADD3 R22, P1, PT, R22, R2.reuse, RZ ;  /* 0x0000000216167210 */ /* 0x080fe40007f3e0ff */
[----:B------:R-:W-:-:S03]  /*0540*/  IADD3 R24, P0, PT, R24, R2, RZ ;  /* 0x0000000218187210 */ /* 0x000fc60007f1e0ff */
[----:B------:R-:W-:Y:S01]  /*0550*/  IMAD.X R23, RZ, RZ, R23, P1 ;  /* 0x000000ffff177224 */ /* 0x000fe200008e0617 */
[----:B------:R-:W-:-:S04]  /*0560*/  IADD3.X R25, PT, PT, RZ, R25, RZ, P0, !PT ;  /* 0x00000019ff197210 */ /* 0x000fc800007fe4ff */
[----:B------:R-:W2:Y:S04]  /*0570*/  LDG.E.CONSTANT R0, desc[UR6][R22.64] ;  /* 0x0000000616007981 */ /* 0x000ea8000c1e9900 */
[----:B0-----:R-:W2:Y:S01]  /*0580*/  LDG.E.CONSTANT R21, desc[UR6][R24.64] ;  /* 0x0000000618157981 */ /* 0x001ea2000c1e9900 */
[----:B------:R-:W0:Y:S01]  /*0590*/  MUFU.RCP R4, R3 ;  /* 0x0000000300047308 */ /* 0x000e220000001000 */
[----:B------:R-:W-:Y:S01]  /*05a0*/  BSSY.RECONVERGENT B2, `(.L_x_106) ;  /* 0x000000d000027945 */ /* 0x000fe20003800200 */
[----:B0-----:R-:W-:Y:S01]  /*05b0*/  FFMA R27, -R3, R4, 1 ;  /* 0x3f800000031b7423 */ /* 0x001fe20000000104 */
[----:B------:R-:W-:Y:S01]  /*05c0*/  ISETP.NE.AND P2, PT, R5, 0x1, PT ;  /* 0x000000010500780c */ /* 0x000fe20003f45270 */
[----:B--2---:R-:W-:-:S04]  /*05d0*/  FMUL R20, R21, R0 ;  /* 0x0000000015147220 */ /* 0x004fc80000400000 */
[----:B------:R-:W0:Y:S01]  /*05e0*/  FCHK P0, R20, R3 ;  /* 0x0000000314007302 */ /* 0x000e220000000000 */
[----:B------:R-:W-:-:S04]  /*05f0*/  FFMA R0, R4, R27, R4 ;  /* 0x0000001b04007223 */ /* 0x000fc80000000004 */
[----:B------:R-:W-:-:S04]  /*0600*/  FFMA R4, R0, R20, RZ ;  /* 0x0000001400047223 */ /* 0x000fc800000000ff */
[----:B------:R-:W-:-:S04]  /*0610*/  FFMA R27, -R3, R4, R20 ;  /* 0x00000004031b7223 */ /* 0x000fc80000000114 */
[----:B------:R-:W-:Y:S01]  /*0620*/  FFMA R0, R0, R27, R4 ;  /* 0x0000001b00007223 */ /* 0x000fe20000000004 */
[----:B0-----:R-:W-:Y:S06]  /*0630*/  @!P0 BRA `(.L_x_107) ;  /* 0x00000000000c8947 */ /* 0x001fec0003800000 */
[----:B------:R-:W-:Y:S02]  /*0640*/  MOV R0, R20 ;  /* 0x0000001400007202 */ /* 0x000fe40000000f00 */
[----:B------:R-:W-:-:S07]  /*0650*/  MOV R26, 0x670 ;  /* 0x00000670001a7802 */ /* 0x000fce0000000f00 */
[----:B------:R-:W-:Y:S05]  /*0660*/  CALL.REL.NOINC `($__internal_3_$__cuda_sm3x_div_rn_noftz_f32_slowpath) ;  /* 0x00000008006c7944 */ /* 0x000fea0003c00000 */
.L_x_107:
[----:B------:R-:W-:Y:S05]  /*0670*/  BSYNC.RECONVERGENT B2 ;  /* 0x0000000000027941 */ /* 0x000fea0003800200 */
.L_x_106:
[----:B------:R1:W-:Y:S01]  /*0680*/  REDG.E.ADD.F32.FTZ.RN.STRONG.GPU desc[UR6][R16.64], R0 ;  /* 0x00000000100079a6 */ /* 0x0003e2000c12f306 */
[----:B------:R-:W-:-:S03]  /*0690*/  IMAD.MOV.U32 R20, RZ, RZ, R6 ;  /* 0x000000ffff147224 */ /* 0x000fc600078e0006 */
[----:B------:R1:W-:Y:S01]  /*06a0*/  REDG.E.ADD.F32.FTZ.RN.STRONG.GPU desc[UR6][R18.64], R21 ;  /* 0x00000015120079a6 */ /* 0x0003e2000c12f306 */
[----:B------:R-:W-:Y:S05]  /*06b0*/  @!P2 BRA `(.L_x_103) ;  /* 0x000000000064a947 */ /* 0x000fea0003800000 */
[C---:B------:R-:W-:Y:S02]  /*06c0*/  IADD3 R22, P1, PT, R2.reuse, R22, RZ ;  /* 0x0000001602167210 */ /* 0x040fe40007f3e0ff */
[----:B------:R-:W-:-:S03]  /*06d0*/  IADD3 R24, P0, PT, R2, R24, RZ ;  /* 0x0000001802187210 */ /* 0x000fc60007f1e0ff */
[----:B------:R-:W-:Y:S01]  /*06e0*/  IMAD.X R23, RZ, RZ, R23, P1 ;  /* 0x000000ffff177224 */ /* 0x000fe200008e0617 */
[----:B------:R-:W-:-:S05]  /*06f0*/  IADD3.X R25, PT, PT, RZ, R25, RZ, P0, !PT ;  /* 0x00000019ff197210 */ /* 0x000fca00007fe4ff */
[----:B------:R-:W2:Y:S04]  /*0700*/  LDG.E.CONSTANT R2, desc[UR6][R24.64] ;  /* 0x0000000618027981 */ /* 0x000ea8000c1e9900 */
[----:B------:R-:W2:Y:S01]  /*0710*/  LDG.E.CONSTANT R23, desc[UR6][R22.64] ;  /* 0x0000000616177981 */ /* 0x000ea2000c1e9900 */
[----:B-1----:R-:W0:Y:S01]  /*0720*/  MUFU.RCP R0, R3 ;  /* 0x0000000300007308 */ /* 0x002e220000001000 */
[----:B------:R-:W-:Y:S01]  /*0730*/  BSSY.RECONVERGENT B2, `(.L_x_108) ;  /* 0x000000d000027945 */ /* 0x000fe20003800200 */
[----:B------:R-:W-:Y:S01]  /*0740*/  IADD3 R20, PT, PT, R6, R11, RZ ;  /* 0x0000000b06147210 */ /* 0x000fe20007ffe0ff */
        /* <DEDUP_REMOVED lines=8> */
[----:B------:R-:W-:Y:S01]  /*07d0*/  IMAD.MOV.U32 R0, RZ, RZ, R26 ;  /* 0x000000ffff007224 */ /* 0x000fe200078e001a */
[----:B------:R-:W-:-:S07]  /*07e0*/  MOV R26, 0x800 ;  /* 0x00000800001a7802 */ /* 0x000fce0000000f00 */
[----:B------:R-:W-:Y:S05]  /*07f0*/  CALL.REL.NOINC `($__internal_3_$__cuda_sm3x_div_rn_noftz_f32_slowpath) ;  /* 0x0000000800087944 */ /* 0x000fea0003c00000 */
.L_x_109:
[----:B------:R-:W-:Y:S05]  /*0800*/  BSYNC.RECONVERGENT B2 ;  /* 0x0000000000027941 */ /* 0x000fea0003800200 */
.L_x_108:
[----:B------:R-:W-:-:S04]  /*0810*/  IMAD.WIDE R22, R11, 0x4, R16 ;  /* 0x000000040b167825 */ /* 0x000fc800078e0210 */
[----:B------:R-:W-:Y:S01]  /*0820*/  IMAD.WIDE R24, R11, 0x4, R18 ;  /* 0x000000040b187825 */ /* 0x000fe200078e0212 */
[----:B------:R2:W-:Y:S04]  /*0830*/  REDG.E.ADD.F32.FTZ.RN.STRONG.GPU desc[UR6][R22.64], R0 ;  /* 0x00000000160079a6 */ /* 0x0005e8000c12f306 */
[----:B------:R2:W-:Y:S02]  /*0840*/  REDG.E.ADD.F32.FTZ.RN.STRONG.GPU desc[UR6][R24.64], R2 ;  /* 0x00000002180079a6 */ /* 0x0005e4000c12f306 */
.L_x_103:
[----:B------:R-:W-:Y:S05]  /*0850*/  BSYNC.RECONVERGENT B1 ;  /* 0x0000000000017941 */ /* 0x000fea0003800200 */
.L_x_102:
[----:B------:R-:W-:-:S13]  /*0860*/  ISETP.GE.U32.AND P0, PT, R8, 0x3, PT ;  /* 0x000000030800780c */ /* 0x000fda0003f06070 */
[----:B------:R-:W-:Y:S05]  /*0870*/  @!P0 BRA `(.L_x_101) ;  /* 0x0000000400d08947 */ /* 0x000fea0003800000 */
.L_x_118:
[----:B--23--:R-:W2:Y:S01]  /*0880*/  LDC.64 R22, c[0x0][0x380] ;  /* 0x0000e000ff167b82 */ /* 0x00cea20000000a00 */
[----:B01----:R-:W-:-:S07]  /*0890*/  IMAD R21, R7, UR8, R20 ;  /* 0x0000000807157c24 */ /* 0x003fce000f8e0214 */
[----:B------:R-:W0:Y:S01]  /*08a0*/  LDC.64 R24, c[0x0][0x388] ;  /* 0x0000e200ff187b82 */ /* 0x000e220000000a00 */
[----:B-----5:R-:W1:Y:S07]  /*08b0*/  MUFU.RCP R0, R3 ;  /* 0x0000000300007308 */ /* 0x020e6e0000001000 */
[----:B------:R-:W3:Y:S01]  /*08c0*/  LDC.64 R36, c[0x0][0x398] ;  /* 0x0000e600ff247b82 */ /* 0x000ee20000000a00 */
[----:B--2---:R-:W-:-:S05]  /*08d0*/  IMAD.WIDE R22, R21, 0x4, R22 ;  /* 0x0000000415167825 */ /* 0x004fca00078e0216 */
[----:B------:R-:W2:Y:S01]  /*08e0*/  LDG.E.CONSTANT R2, desc[UR6][R22.64] ;  /* 0x0000000616027981 */ /* 0x000ea2000c1e9900 */
[----:B0-----:R-:W-:-:S05]  /*08f0*/  IMAD.WIDE R24, R21, 0x4, R24 ;  /* 0x0000000415187825 */ /* 0x001fca00078e0218 */
[----:B------:R-:W2:Y:S01]  /*0900*/  LDG.E.CONSTANT R21, desc[UR6][R24.64] ;  /* 0x0000000618157981 */ /* 0x000ea2000c1e9900 */
[----:B-1----:R-:W-:-:S04]  /*0910*/  FFMA R27, -R3, R0, 1 ;  /* 0x3f800000031b7423 */ /* 0x002fc80000000100 */
[----:B------:R-:W-:Y:S01]  /*0920*/  FFMA R0, R0, R27, R0 ;  /* 0x0000001b00007223 */ /* 0x000fe20000000000 */
[----:B------:R-:W-:Y:S05]  /*0930*/  YIELD ;  /* 0x0000000000007946 */ /* 0x000fea0003800000 */
[----:B------:R-:W-:Y:S01]  /*0940*/  BSSY.RECONVERGENT B1, `(.L_x_110) ;  /* 0x000000c000017945 */ /* 0x000fe20003800200 */
[----:B---3--:R-:W-:-:S04]  /*0950*/  IMAD.WIDE.U32 R36, R20, 0x4, R36 ;  /* 0x0000000414247825 */ /* 0x008fc800078e0024 */
[----:B--2---:R-:W-:-:S04]  /*0960*/  FMUL R26, R2, R21 ;  /* 0x00000015021a7220 */ /* 0x004fc80000400000 */
[----:B------:R-:W0:Y:S01]  /*0970*/  FCHK P0, R26, R3 ;  /* 0x000000031a007302 */ /* 0x000e220000000000 */
[----:B------:R-:W-:-:S04]  /*0980*/  FFMA R21, R0, R26, RZ ;  /* 0x0000001a00157223 */ /* 0x000fc800000000ff */
[----:B------:R-:W-:-:S04]  /*0990*/  FFMA R4, -R3, R21, R26 ;  /* 0x0000001503047223 */ /* 0x000fc8000000011a */
[----:B------:R-:W-:Y:S01]  /*09a0*/  FFMA R21, R0, R4, R21 ;  /* 0x0000000400157223 */ /* 0x000fe20000000015 */
[----:B0-----:R-:W-:Y:S06]  /*09b0*/  @!P0 BRA `(.L_x_111) ;  /* 0x0000000000108947 */ /* 0x001fec0003800000 */
[----:B------:R-:W-:Y:S02]  /*09c0*/  MOV R0, R26 ;  /* 0x0000001a00007202 */ /* 0x000fe40000000f00 */
[----:B------:R-:W-:-:S07]  /*09d0*/  MOV R26, 0x9f0 ;  /* 0x000009f0001a7802 */ /* 0x000fce0000000f00 */
[----:B------:R-:W-:Y:S05]  /*09e0*/  CALL.REL.NOINC `($__internal_3_$__cuda_sm3x_div_rn_noftz_f32_slowpath) ;  /* 0x00000004008c7944 */ /* 0x000fea0003c00000 */
[----:B------:R-:W-:-:S07]  /*09f0*/  IMAD.MOV.U32 R21, RZ, RZ, R0 ;  /* 0x000000ffff157224 */ /* 0x000fce00078e0000 */
.L_x_111:
[----:B------:R-:W-:Y:S05]  /*0a00*/  BSYNC.RECONVERGENT B1 ;  /* 0x0000000000017941 */ /* 0x000fea0003800200 */
.L_x_110:
[----:B------:R-:W-:Y:S01]  /*0a10*/  SHF.L.U32 R4, R11, 0x2, RZ ;  /* 0x000000020b047819 */ /* 0x000fe200000006ff */
[----:B------:R-:W0:Y:S01]  /*0a20*/  MUFU.RCP R0, R3 ;  /* 0x0000000300007308 */ /* 0x000e220000001000 */
[----:B------:R-:W1:Y:S01]  /*0a30*/  LDC.64 R26, c[0x0][0x3a0] ;  /* 0x0000e800ff1a7b82 */ /* 0x000e620000000a00 */
[----:B------:R2:W-:Y:S01]  /*0a40*/  REDG.E.ADD.F32.FTZ.RN.STRONG.GPU desc[UR6][R36.64], R21 ;  /* 0x00000015240079a6 */ /* 0x0005e2000c12f306 */
[C---:B------:R-:W-:Y:S02]  /*0a50*/  IADD3 R22, P0, PT, R4.reuse, R22, RZ ;  /* 0x0000001604167210 */ /* 0x040fe40007f1e0ff */
[----:B------:R-:W-:-:S03]  /*0a60*/  IADD3 R24, P1, PT, R4, R24, RZ ;  /* 0x0000001804187210 */ /* 0x000fc60007f3e0ff */
[----:B------:R-:W-:Y:S01]  /*0a70*/  IMAD.X R23, RZ, RZ, R23, P0 ;  /* 0x000000ffff177224 */ /* 0x000fe200000e0617 */
[----:B------:R-:W-:Y:S01]  /*0a80*/  IADD3.X R25, PT, PT, RZ, R25, RZ, P1, !PT ;  /* 0x00000019ff197210 */ /* 0x000fe20000ffe4ff */
[----:B------:R-:W2:Y:S03]  /*0a90*/  LDC.64 R32, c[0x0][0x398] ;  /* 0x0000e600ff207b82 */ /* 0x000ea60000000a00 */
[----:B------:R-:W3:Y:S04]  /*0aa0*/  LDG.E.CONSTANT R29, desc[UR6][R22.64] ;  /* 0x00000006161d7981 */ /* 0x000ee8000c1e9900 */
[----:B------:R-:W3:Y:S01]  /*0ab0*/  LDG.E.CONSTANT R28, desc[UR6][R24.64] ;  /* 0x00000006181c7981 */ /* 0x000ee2000c1e9900 */
[----:B0-----:R-:W-:-:S04]  /*0ac0*/  FFMA R31, -R3, R0, 1 ;  /* 0x3f800000031f7423 */ /* 0x001fc80000000100 */
[----:B------:R-:W-:Y:S01]  /*0ad0*/  FFMA R0, R0, R31, R0 ;  /* 0x0000001f00007223 */ /* 0x000fe20000000000 */
[----:B------:R-:W-:Y:S02]  /*0ae0*/  IMAD.IADD R30, R11, 0x1, R20 ;  /* 0x000000010b1e7824 */ /* 0x000fe400078e0214 */
[----:B-1----:R-:W-:Y:S01]  /*0af0*/  IMAD.WIDE.U32 R26, R20, 0x4, R26 ;  /* 0x00000004141a7825 */ /* 0x002fe200078e001a */
[----:B------:R-:W-:Y:S04]  /*0b00*/  BSSY.RECONVERGENT B1, `(.L_x_112) ;  /* 0x000000d000017945 */ /* 0x000fe80003800200 */
[----:B------:R0:W-:Y:S01]  /*0b10*/  REDG.E.ADD.F32.FTZ.RN.STRONG.GPU desc[UR6][R26.64], R2 ;  /* 0x000000021a0079a6 */ /* 0x0001e2000c12f306 */
[----:B---3--:R-:W-:-:S04]  /*0b20*/  FMUL R28, R29, R28 ;  /* 0x0000001c1d1c7220 */ /* 0x008fc80000400000 */
[----:B------:R-:W1:Y:S01]  /*0b30*/  FCHK P0, R28, R3 ;  /* 0x000000031c007302 */ /* 0x000e620000000000 */
[----:B------:R-:W-:-:S04]  /*0b40*/  FFMA R31, R0, R28, RZ ;  /* 0x0000001c001f7223 */ /* 0x000fc800000000ff */
[----:B------:R-:W-:-:S04]  /*0b50*/  FFMA R20, -R3, R31, R28 ;  /* 0x0000001f03147223 */ /* 0x000fc8000000011c */
[----:B------:R-:W-:Y:S01]  /*0b60*/  FFMA R31, R0, R20, R31 ;  /* 0x00000014001f7223 */ /* 0x000fe2000000001f */
[----:B--2---:R-:W-:Y:S01]  /*0b70*/  IMAD.WIDE.U32 R20, R30, 0x4, R32 ;  /* 0x000000041e147825 */ /* 0x004fe200078e0020 */
[----:B01----:R-:W-:Y:S06]  /*0b80*/  @!P0 BRA `(.L_x_113) ;  /* 0x0000000000108947 */ /* 0x003fec0003800000 */
[----:B------:R-:W-:Y:S02]  /*0b90*/  MOV R0, R28 ;  /* 0x0000001c00007202 */ /* 0x000fe40000000f00 */
[----:B------:R-:W-:-:S07]  /*0ba0*/  MOV R26, 0xbc0 ;  /* 0x00000bc0001a7802 */ /* 0x000fce0000000f00 */
[----:B------:R-:W-:Y:S05]  /*0bb0*/  CALL.REL.NOINC `($__internal_3_$__cuda_sm3x_div_rn_noftz_f32_slowpath) ;  /* 0x0000000400187944 */ /* 0x000fea0003c00000 */
[----:B------:R-:W-:-:S07]  /*0bc0*/  IMAD.MOV.U32 R31, RZ, RZ, R0 ;  /* 0x000000ffff1f7224 */ /* 0x000fce00078e0000 */
.L_x_113:
[----:B------:R-:W-:Y:S05]  /*0bd0*/  BSYNC.RECONVERGENT B1 ;  /* 0x0000000000017941 */ /* 0x000fea0003800200 */
.L_x_112:
[C---:B------:R-:W-:Y:S02]  /*0be0*/  IADD3 R24, P1, PT, R4.reuse, R24, RZ ;  /* 0x0000001804187210 */ /* 0x040fe40007f3e0ff */
[----:B------:R-:W-:Y:S01]  /*0bf0*/  IADD3 R22, P0, PT, R4, R22, RZ ;  /* 0x0000001604167210 */ /* 0x000fe20007f1e0ff */
[----:B------:R-:W0:Y:S01]  /*0c00*/  MUFU.RCP R0, R3 ;  /* 0x0000000300007308 */ /* 0x000e220000001000 */
[----:B------:R-:W1:Y:S01]  /*0c10*/  LDC.64 R26, c[0x0][0x3a0] ;  /* 0x0000e800ff1a7b82 */ /* 0x000e620000000a00 */
[----:B------:R-:W-:Y:S01]  /*0c20*/  IMAD.X R25, RZ, RZ, R25, P1 ;  /* 0x000000ffff197224 */ /* 0x000fe200008e0619 */
[----:B------:R-:W-:Y:S01]  /*0c30*/  IADD3.X R23, PT, PT, RZ, R23, RZ, P0, !PT ;  /* 0x00000017ff177210 */ /* 0x000fe200007fe4ff */
[----:B------:R2:W-:Y:S04]  /*0c40*/  REDG.E.ADD.F32.FTZ.RN.STRONG.GPU desc[UR6][R20.64], R31 ;  /* 0x0000001f140079a6 */ /* 0x0005e8000c12f306 */
[----:B------:R-:W3:Y:S01]  /*0c50*/  LDG.E.CONSTANT R2, desc[UR6][R22.64] ;  /* 0x0000000616027981 */ /* 0x000ee2000c1e9900 */
[----:B------:R-:W2:Y:S03]  /*0c60*/  LDC.64 R32, c[0x0][0x398] ;  /* 0x0000e600ff207b82 */ /* 0x000ea60000000a00 */
[----:B------:R-:W3:Y:S01]  /*0c70*/  LDG.E.CONSTANT R35, desc[UR6][R24.64] ;  /* 0x0000000618237981 */ /* 0x000ee2000c1e9900 */
[----:B0-----:R-:W-:-:S04]  /*0c80*/  FFMA R37, -R3, R0, 1 ;  /* 0x3f80000003257423 */ /* 0x001fc80000000100 */
[----:B------:R-:W-:Y:S01]  /*0c90*/  FFMA R0, R0, R37, R0 ;  /* 0x0000002500007223 */ /* 0x000fe20000000000 */
[C---:B-1----:R-:W-:Y:S01]  /*0ca0*/  IMAD.WIDE.U32 R26, R30.reuse, 0x4, R26 ;  /* 0x000000041e1a7825 */ /* 0x042fe200078e001a */
[----:B------:R-:W-:Y:S01]  /*0cb0*/  IADD3 R30, PT, PT, R30, R11, RZ ;  /* 0x0000000b1e1e7210 */ /* 0x000fe20007ffe0ff */
[----:B------:R-:W-:Y:S03]  /*0cc0*/  BSSY.RECONVERGENT B1, `(.L_x_114) ;  /* 0x000000d000017945 */ /* 0x000fe60003800200 */
[----:B------:R0:W-:Y:S01]  /*0cd0*/  REDG.E.ADD.F32.FTZ.RN.STRONG.GPU desc[UR6][R26.64], R29 ;  /* 0x0000001d1a0079a6 */ /* 0x0001e2000c12f306 */
[----:B--2---:R-:W-:-:S04]  /*0ce0*/  IMAD.WIDE.U32 R20, R30, 0x4, R32 ;  /* 0x000000041e147825 */ /* 0x004fc800078e0020 */
[----:B---3--:R-:W-:-:S04]  /*0cf0*/  FMUL R34, R2, R35 ;  /* 0x0000002302227220 */ /* 0x008fc80000400000 */
[----:B------:R-:W1:Y:S01]  /*0d00*/  FCHK P0, R34, R3 ;  /* 0x0000000322007302 */ /* 0x000e620000000000 */
[----:B------:R-:W-:-:S04]  /*0d10*/  FFMA R35, R0, R34, RZ ;  /* 0x0000002200237223 */ /* 0x000fc800000000ff */
[----:B------:R-:W-:-:S04]  /*0d20*/  FFMA R28, -R3, R35, R34 ;  /* 0x00000023031c7223 */ /* 0x000fc80000000122 */
[----:B------:R-:W-:Y:S01]  /*0d30*/  FFMA R31, R0, R28, R35 ;  /* 0x0000001c001f7223 */ /* 0x000fe20000000023 */
[----:B01----:R-:W-:Y:S06]  /*0d40*/  @!P0 BRA `(.L_x_115) ;  /* 0x0000000000108947 */ /* 0x003fec0003800000 */
[----:B------:R-:W-:Y:S01]  /*0d50*/  IMAD.MOV.U32 R0, RZ, RZ, R34 ;  /* 0x000000ffff007224 */ /* 0x000fe200078e0022 */
[----:B------:R-:W-:-:S07]  /*0d60*/  MOV R26, 0xd80 ;  /* 0x00000d80001a7802 */ /* 0x000fce0000000f00 */
[----:B------:R-:W-:Y:S05]  /*0d70*/  CALL.REL.NOINC `($__internal_3_$__cuda_sm3x_div_rn_noftz_f32_slowpath) ;  /* 0x0000000000a87944 */ /* 0x000fea0003c00000 */
[----:B------:R-:W-:-:S07]  /*0d80*/  MOV R31, R0 ;  /* 0x00000000001f7202 */ /* 0x000fce0000000f00 */
.L_x_115:
[----:B------:R-:W-:Y:S05]  /*0d90*/  BSYNC.RECONVERGENT B1 ;  /* 0x0000000000017941 */ /* 0x000fea0003800200 */
.L_x_114:
        /* <DEDUP_REMOVED lines=8> */
[----:B------:R-:W4:Y:S03]  /*0e20*/  LDC.64 R28, c[0x0][0x398] ;  /* 0x0000e600ff1c7b82 */ /* 0x000f260000000a00 */
[----:B------:R-:W3:Y:S01]  /*0e30*/  LDG.E.CONSTANT R25, desc[UR6][R24.64] ;  /* 0x0000000618197981 */ /* 0x000ee2000c1e9900 */
[----:B0-----:R-:W-:-:S04]  /*0e40*/  FFMA R33, -R3, R0, 1 ;  /* 0x3f80000003217423 */ /* 0x001fc80000000100 */
[----:B------:R-:W-:Y:S01]  /*0e50*/  FFMA R0, R0, R33, R0 ;  /* 0x0000002100007223 */ /* 0x000fe20000000000 */
[C---:B-1----:R-:W-:Y:S01]  /*0e60*/  IMAD.WIDE.U32 R26, R30.reuse, 0x4, R26 ;  /* 0x000000041e1a7825 */ /* 0x042fe200078e001a */
[----:B------:R-:W-:Y:S03]  /*0e70*/  BSSY.RECONVERGENT B1, `(.L_x_116) ;  /* 0x000000d000017945 */ /* 0x000fe60003800200 */
[----:B------:R-:W-:Y:S01]  /*0e80*/  IMAD.IADD R30, R30, 0x1, R11 ;  /* 0x000000011e1e7824 */ /* 0x000fe200078e020b */
[----:B------:R2:W-:Y:S01]  /*0e90*/  REDG.E.ADD.F32.FTZ.RN.STRONG.GPU desc[UR6][R26.64], R2 ;  /* 0x000000021a0079a6 */ /* 0x0005e2000c12f306 */
[----:B---3--:R-:W-:-:S04]  /*0ea0*/  FMUL R32, R4, R25 ;  /* 0x0000001904207220 */ /* 0x008fc80000400000 */
[----:B------:R-:W0:Y:S01]  /*0eb0*/  FCHK P0, R32, R3 ;  /* 0x0000000320007302 */ /* 0x000e220000000000 */
[----:B------:R-:W-:-:S04]  /*0ec0*/  FFMA R33, R0, R32, RZ ;  /* 0x0000002000217223 */ /* 0x000fc800000000ff */
[----:B------:R-:W-:-:S04]  /*0ed0*/  FFMA R22, -R3, R33, R32 ;  /* 0x0000002103167223 */ /* 0x000fc80000000120 */
[----:B------:R-:W-:Y:S01]  /*0ee0*/  FFMA R0, R0, R22, R33 ;  /* 0x0000001600007223 */ /* 0x000fe20000000021 */
[----:B----4-:R-:W-:Y:S01]  /*0ef0*/  IMAD.WIDE.U32 R22, R30, 0x4, R28 ;  /* 0x000000041e167825 */ /* 0x010fe200078e001c */
[----:B0-2---:R-:W-:Y:S06]  /*0f00*/  @!P0 BRA `(.L_x_117) ;  /* 0x00000000000c8947 */ /* 0x005fec0003800000 */
[----:B------:R-:W-:Y:S02]  /*0f10*/  MOV R0, R32 ;  /* 0x0000002000007202 */ /* 0x000fe40000000f00 */
[----:B------:R-:W-:-:S07]  /*0f20*/  MOV R26, 0xf40 ;  /* 0x00000f40001a7802 */ /* 0x000fce0000000f00 */
[----:B------:R-:W-:Y:S05]  /*0f30*/  CALL.REL.NOINC `($__internal_3_$__cuda_sm3x_div_rn_noftz_f32_slowpath) ;  /* 0x0000000000387944 */ /* 0x000fea0003c00000 */
.L_x_117:
[----:B------:R-:W-:Y:S05]  /*0f40*/  BSYNC.RECONVERGENT B1 ;  /* 0x0000000000017941 */ /* 0x000fea0003800200 */
.L_x_116:
[----:B------:R-:W0:Y:S01]  /*0f50*/  LDC.64 R24, c[0x0][0x3a0] ;  /* 0x0000e800ff187b82 */ /* 0x000e220000000a00 */
[----:B------:R-:W-:Y:S01]  /*0f60*/  IMAD.IADD R20, R30, 0x1, R11 ;  /* 0x000000011e147824 */ /* 0x000fe200078e020b */
[----:B------:R3:W-:Y:S04]  /*0f70*/  REDG.E.ADD.F32.FTZ.RN.STRONG.GPU desc[UR6][R22.64], R0 ;  /* 0x00000000160079a6 */ /* 0x0007e8000c12f306 */
[----:B------:R-:W-:Y:S01]  /*0f80*/  ISETP.GE.AND P0, PT, R20, UR8, PT ;  /* 0x0000000814007c0c */ /* 0x000fe2000bf06270 */
[----:B0-----:R-:W-:-:S05]  /*0f90*/  IMAD.WIDE.U32 R24, R30, 0x4, R24 ;  /* 0x000000041e187825 */ /* 0x001fca00078e0018 */
[----:B------:R3:W-:Y:S07]  /*0fa0*/  REDG.E.ADD.F32.FTZ.RN.STRONG.GPU desc[UR6][R24.64], R4 ;  /* 0x00000004180079a6 */ /* 0x0007ee000c12f306 */
[----:B------:R-:W-:Y:S05]  /*0fb0*/  @!P0 BRA `(.L_x_118) ;  /* 0xfffffff800308947 */ /* 0x000fea000383ffff */
.L_x_101:
[----:B------:R-:W-:Y:S05]  /*0fc0*/  BSYNC B0 ;  /* 0x0000000000007941 */ /* 0x000fea0003800000 */
.L_x_100:
[----:B------:R-:W4:Y:S01]  /*0fd0*/  LDCU UR4, c[0x0][0x3a8] ;  /* 0x00007500ff0477ac */ /* 0x000f220008000800 */
[----:B------:R-:W-:-:S04]  /*0fe0*/  IADD3 R7, PT, PT, R7, UR5, RZ ;  /* 0x0000000507077c10 */ /* 0x000fc8000fffe0ff */
[----:B----4-:R-:W-:-:S13]  /*0ff0*/  ISETP.GE.AND P0, PT, R7, UR4, PT ;  /* 0x0000000407007c0c */ /* 0x010fda000bf06270 */
[----:B------:R-:W-:Y:S05]  /*1000*/  @!P0 BRA `(.L_x_119) ;  /* 0xfffffff000ac8947 */ /* 0x000fea000383ffff */
[----:B------:R-:W-:Y:S05]  /*1010*/  EXIT ;  /* 0x000000000000794d */ /* 0x000fea0003800000 */
        .weak           $__internal_3_$__cuda_sm3x_div_rn_noftz_f32_slowpath
        .type           $__internal_3_$__cuda_sm3x_div_rn_noftz_f32_slowpath,@function
        .size           $__internal_3_$__cuda_sm3x_div_rn_noftz_f32_slowpath,(.L_x_177 - $__internal_3_$__cuda_sm3x_div_rn_noftz_f32_slowpath)
$__internal_3_$__cuda_sm3x_div_rn_noftz_f32_slowpath:
[--C-:B------:R-:W-:Y:S01]  /*1020*/  SHF.R.U32.HI R27, RZ, 0x17, R3.reuse ;  /* 0x00000017ff1b7819 */ /* 0x100fe20000011603 */
[----:B------:R-:W-:Y:S01]  /*1030*/  BSSY.RECONVERGENT B3, `(.L_x_120) ;  /* 0x0000063000037945 */ /* 0x000fe20003800200 */
[----:B------:R-:W-:Y:S01]  /*1040*/  SHF.R.U32.HI R31, RZ, 0x17, R0 ;  /* 0x00000017ff1f7819 */ /* 0x000fe20000011600 */
[----:B------:R-:W-:Y:S01]  /*1050*/  IMAD.MOV.U32 R35, RZ, RZ, R3 ;  /* 0x000000ffff237224 */ /* 0x000fe200078e0003 */
[----:B------:R-:W-:Y:S02]  /*1060*/  LOP3.LUT R27, R27, 0xff, RZ, 0xc0, !PT ;  /* 0x000000ff1b1b7812 */ /* 0x000fe400078ec0ff */
[----:B------:R-:W-:-:S03]  /*1070*/  LOP3.LUT R31, R31, 0xff, RZ, 0xc0, !PT ;  /* 0x000000ff1f1f7812 */ /* 0x000fc600078ec0ff */
[----:B------:R-:W-:Y:S01]  /*1080*/  VIADD R32, R27, 0xffffffff ;  /* 0xffffffff1b207836 */ /* 0x000fe20000000000 */
[----:B------:R-:W-:-:S04]  /*1090*/  IADD3 R33, PT, PT, R31, -0x1, RZ ;  /* 0xffffffff1f217810 */ /* 0x000fc80007ffe0ff */
[----:B------:R-:W-:-:S04]  /*10a0*/  ISETP.GT.U32.AND P0, PT, R32, 0xfd, PT ;  /* 0x000000fd2000780c */ /* 0x000fc80003f04070 */
[----:B------:R-:W-:-:S13]  /*10b0*/  ISETP.GT.U32.OR P0, PT, R33, 0xfd, P0 ;  /* 0x000000fd2100780c */ /* 0x000fda0000704470 */
[----:B------:R-:W-:Y:S01]  /*10c0*/  @!P0 MOV R28, RZ ;  /* 0x000000ff001c8202 */ /* 0x000fe20000000f00 */
[----:B------:R-:W-:Y:S06]  /*10d0*/  @!P0 BRA `(.L_x_121) ;  /* 0x00000000005c8947 */ /* 0x000fec0003800000 */
[----:B------:R-:W-:Y:S02]  /*10e0*/  FSETP.GTU.FTZ.AND P0, PT, |R0|, +INF , PT ;  /* 0x7f8000000000780b */ /* 0x000fe40003f1c200 */
[----:B------:R-:W-:-:S04]  /*10f0*/  FSETP.GTU.FTZ.AND P1, PT, |R3|, +INF , PT ;  /* 0x7f8000000300780b */ /* 0x000fc80003f3c200 */
[----:B------:R-:W-:-:S13]  /*1100*/  PLOP3.LUT P0, PT, P0, P1, PT, 0xf8, 0x8f ;  /* 0x00000000008f781c */ /* 0x000fda0000703f70 */
[----:B------:R-:W-:Y:S05]  /*1110*/  @P0 BRA `(.L_x_122) ;  /* 0x00000004004c0947 */ /* 0x000fea0003800000 */
[----:B------:R-:W-:-:S13]  /*1120*/  LOP3.LUT P0, RZ, R35, 0x7fffffff, R0, 0xc8, !PT ;  /* 0x7fffffff23ff7812 */ /* 0x000fda000780c800 */
[----:B------:R-:W-:Y:S05]  /*1130*/  @!P0 BRA `(.L_x_123) ;  /* 0x00000004003c8947 */ /* 0x000fea0003800000 */
[C---:B------:R-:W-:Y:S02]  /*1140*/  FSETP.NEU.FTZ.AND P3, PT, |R0|.reuse, +INF , PT ;  /* 0x7f8000000000780b */ /* 0x040fe40003f7d200 */
        /* <DEDUP_REMOVED lines=11> */
[----:B------:R-:W-:Y:S01]  /*1200*/  @P0 IMAD.MOV.U32 R28, RZ, RZ, RZ ;  /* 0x000000ffff1c0224 */ /* 0x000fe200078e00ff */
[----:B------:R-:W-:Y:S01]  /*1210*/  @!P0 MOV R28, 0xffffffc0 ;  /* 0xffffffc0001c8802 */ /* 0x000fe20000000f00 */
[----:B------:R-:W-:Y:S01]  /*1220*/  @!P0 FFMA R0, R0, 1.84467440737095516160e+19, RZ ;  /* 0x5f80000000008823 */ /* 0x000fe200000000ff */
[----:B------:R-:W-:-:S03]  /*1230*/  @!P1 FFMA R35, R3, 1.84467440737095516160e+19, RZ ;  /* 0x5f80000003239823 */ /* 0x000fc600000000ff */
[----:B------:R-:W-:-:S07]  /*1240*/  @!P1 VIADD R28, R28, 0x40 ;  /* 0x000000401c1c9836 */ /* 0x000fce0000000000 */
.L_x_121:
[----:B------:R-:W-:Y:S01]  /*1250*/  LEA R32, R27, 0xc0800000, 0x17 ;  /* 0xc08000001b207811 */ /* 0x000fe200078eb8ff */
[----:B------:R-:W-:Y:S03]  /*1260*/  BSSY.RECONVERGENT B4, `(.L_x_126) ;  /* 0x0000036000047945 */ /* 0x000fe60003800200 */
[----:B------:R-:W-:Y:S01]  /*1270*/  IADD3 R35, PT, PT, -R32, R35, RZ ;  /* 0x0000002320237210 */ /* 0x000fe20007ffe1ff */
[----:B------:R-:W-:-:S03]  /*1280*/  VIADD R32, R31, 0xffffff81 ;  /* 0xffffff811f207836 */ /* 0x000fc60000000000 */
[----:B------:R-:W0:Y:S01]  /*1290*/  MUFU.RCP R34, R35 ;  /* 0x0000002300227308 */ /* 0x000e220000001000 */
[----:B------:R-:W-:Y:S01]  /*12a0*/  FADD.FTZ R33, -R35, -RZ ;  /* 0x800000ff23217221 */ /* 0x000fe20000010100 */
[----:B------:R-:W-:-:S03]  /*12b0*/  IMAD R0, R32, -0x800000, R0 ;  /* 0xff80000020007824 */ /* 0x000fc600078e0200 */
[----:B0-----:R-:W-:-:S04]  /*12c0*/  FFMA R31, R34, R33, 1 ;  /* 0x3f800000221f7423 */ /* 0x001fc80000000021 */
[----:B------:R-:W-:-:S04]  /*12d0*/  FFMA R31, R34, R31, R34 ;  /* 0x0000001f221f7223 */ /* 0x000fc80000000022 */
[----:B------:R-:W-:-:S04]  /*12e0*/  FFMA R34, R0, R31, RZ ;  /* 0x0000001f00227223 */ /* 0x000fc800000000ff */
[----:B------:R-:W-:-:S04]  /*12f0*/  FFMA R35, R33, R34, R0 ;  /* 0x0000002221237223 */ /* 0x000fc80000000000 */
[----:B------:R-:W-:Y:S01]  /*1300*/  FFMA R34, R31, R35, R34 ;  /* 0x000000231f227223 */ /* 0x000fe20000000022 */
[----:B------:R-:W-:-:S03]  /*1310*/  IADD3 R35, PT, PT, R32, 0x7f, -R27 ;  /* 0x0000007f20237810 */ /* 0x000fc60007ffe81b */
[----:B------:R-:W-:Y:S01]  /*1320*/  FFMA R33, R33, R34, R0 ;  /* 0x0000002221217223 */ /* 0x000fe20000000000 */
[----:B------:R-:W-:-:S03]  /*1330*/  IADD3 R35, PT, PT, R35, R28, RZ ;  /* 0x0000001c23237210 */ /* 0x000fc60007ffe0ff */
[----:B------:R-:W-:-:S05]  /*1340*/  FFMA R0, R31, R33, R34 ;  /* 0x000000211f007223 */ /* 0x000fca0000000022 */
[----:B------:R-:W-:-:S04]  /*1350*/  SHF.R.U32.HI R27, RZ, 0x17, R0 ;  /* 0x00000017ff1b7819 */ /* 0x000fc80000011600 */
[----:B------:R-:W-:-:S05]  /*1360*/  LOP3.LUT R28, R27, 0xff, RZ, 0xc0, !PT ;  /* 0x000000ff1b1c7812 */ /* 0x000fca00078ec0ff */
[----:B------:R-:W-:-:S05]  /*1370*/  IMAD.IADD R27, R28, 0x1, R35 ;  /* 0x000000011c1b7824 */ /* 0x000fca00078e0223 */
[----:B------:R-:W-:-:S04]  /*1380*/  IADD3 R28, PT, PT, R27, -0x1, RZ ;  /* 0xffffffff1b1c7810 */ /* 0x000fc80007ffe0ff */
        /* <DEDUP_REMOVED lines=15> */
[----:B------:R-:W-:Y:S02]  /*1480*/  ISETP.NE.AND P1, PT, R27, RZ, PT ;  /* 0x000000ff1b00720c */ /* 0x000fe40003f25270 */
[----:B------:R-:W-:-:S02]  /*1490*/  LOP3.LUT R28, R28, 0x800000, RZ, 0xfc, !PT ;  /* 0x008000001c1c7812 */ /* 0x000fc400078efcff */
[----:B------:R-:W-:Y:S02]  /*14a0*/  IADD3 R27, PT, PT, -R27, RZ, RZ ;  /* 0x000000ff1b1b7210 */ /* 0x000fe40007ffe1ff */
[----:B------:R-:W-:Y:S02]  /*14b0*/  SHF.L.U32 R31, R28, R31, RZ ;  /* 0x0000001f1c1f7219 */ /* 0x000fe400000006ff */
[----:B------:R-:W-:Y:S02]  /*14c0*/  FSETP.NEU.FTZ.AND P0, PT, R32, R33, PT ;  /* 0x000000212000720b */ /* 0x000fe40003f1d000 */
[----:B------:R-:W-:Y:S02]  /*14d0*/  SEL R27, R27, RZ, P3 ;  /* 0x000000ff1b1b7207 */ /* 0x000fe40001800000 */
[----:B------:R-:W-:Y:S02]  /*14e0*/  ISETP.NE.AND P1, PT, R31, RZ, P1 ;  /* 0x000000ff1f00720c */ /* 0x000fe40000f25270 */
[----:B------:R-:W-:-:S02]  /*14f0*/  SHF.R.U32.HI R32, RZ, R27, R28 ;  /* 0x0000001bff207219 */ /* 0x000fc4000001161c */
[----:B------:R-:W-:Y:S02]  /*1500*/  PLOP3.LUT P0, PT, P0, P1, PT, 0xf8, 0x8f ;  /* 0x00000000008f781c */ /* 0x000fe40000703f70 */
[----:B------:R-:W-:Y:S02]  /*1510*/  SHF.R.U32.HI R28, RZ, 0x1, R32 ;  /* 0x00000001ff1c7819 */ /* 0x000fe40000011620 */
[----:B------:R-:W-:-:S04]  /*1520*/  SEL R27, RZ, 0x1, !P0 ;  /* 0x00000001ff1b7807 */ /* 0x000fc80004000000 */
[----:B------:R-:W-:-:S04]  /*1530*/  LOP3.LUT R27, R27, 0x1, R28, 0xf8, !PT ;  /* 0x000000011b1b7812 */ /* 0x000fc800078ef81c */
[----:B------:R-:W-:-:S05]  /*1540*/  LOP3.LUT R27, R27, R32, RZ, 0xc0, !PT ;  /* 0x000000201b1b7212 */ /* 0x000fca00078ec0ff */
[----:B------:R-:W-:-:S05]  /*1550*/  IMAD.IADD R27, R28, 0x1, R27 ;  /* 0x000000011c1b7824 */ /* 0x000fca00078e021b */
[----:B------:R-:W-:Y:S01]  /*1560*/  LOP3.LUT R0, R27, R0, RZ, 0xfc, !PT ;  /* 0x000000001b007212 */ /* 0x000fe200078efcff */
[----:B------:R-:W-:Y:S06]  /*1570*/  BRA `(.L_x_129) ;  /* 0x0000000000107947 */ /* 0x000fec0003800000 */
.L_x_128:
[----:B------:R-:W-:-:S04]  /*1580*/  LOP3.LUT R0, R0, 0x80000000, RZ, 0xc0, !PT ;  /* 0x8000000000007812 */ /* 0x000fc800078ec0ff */
[----:B------:R-:W-:Y:S01]  /*1590*/  LOP3.LUT R0, R0, 0x7f800000, RZ, 0xfc, !PT ;  /* 0x7f80000000007812 */ /* 0x000fe200078efcff */
[----:B------:R-:W-:Y:S06]  /*15a0*/  BRA `(.L_x_129) ;  /* 0x0000000000047947 */ /* 0x000fec0003800000 */
.L_x_127:
[----:B------:R-:W-:-:S07]  /*15b0*/  LEA R0, R35, R0, 0x17 ;  /* 0x0000000023007211 */ /* 0x000fce00078eb8ff */
.L_x_129:
[----:B------:R-:W-:Y:S05]  /*15c0*/  BSYNC.RECONVERGENT B4 ;  /* 0x0000000000047941 */ /* 0x000fea0003800200 */
.L_x_126:
[----:B------:R-:W-:Y:S05]  /*15d0*/  BRA `(.L_x_130) ;  /* 0x0000000000207947 */ /* 0x000fea0003800000 */
.L_x_125:
[----:B------:R-:W-:-:S04]  /*15e0*/  LOP3.LUT R0, R35, 0x80000000, R0, 0x48, !PT ;  /* 0x8000000023007812 */ /* 0x000fc800078e4800 */
[----:B------:R-:W-:Y:S01]  /*15f0*/  LOP3.LUT R0, R0, 0x7f800000, RZ, 0xfc, !PT ;  /* 0x7f80000000007812 */ /* 0x000fe200078efcff */
[----:B------:R-:W-:Y:S06]  /*1600*/  BRA `(.L_x_130) ;  /* 0x0000000000147947 */ /* 0x000fec0003800000 */
.L_x_124:
[----:B------:R-:W-:Y:S01]  /*1610*/  LOP3.LUT R0, R35, 0x80000000, R0, 0x48, !PT ;  /* 0x8000000023007812 */ /* 0x000fe200078e4800 */
[----:B------:R-:W-:Y:S06]  /*1620*/  BRA `(.L_x_130) ;  /* 0x00000000000c7947 */ /* 0x000fec0003800000 */
.L_x_123:
[----:B------:R-:W0:Y:S01]  /*1630*/  MUFU.RSQ R0, -QNAN ;  /* 0xffc0000000007908 */ /* 0x000e220000001400 */
[----:B------:R-:W-:Y:S05]  /*1640*/  BRA `(.L_x_130) ;  /* 0x0000000000047947 */ /* 0x000fea0003800000 */
.L_x_122:
[----:B------:R-:W-:-:S07]  /*1650*/  FADD.FTZ R0, R0, R3 ;  /* 0x0000000300007221 */ /* 0x000fce0000010000 */
.L_x_130:
[----:B------:R-:W-:Y:S05]  /*1660*/  BSYNC.RECONVERGENT B3 ;  /* 0x0000000000037941 */ /* 0x000fea0003800200 */
.L_x_120:
[----:B------:R-:W-:-:S04]  /*1670*/  IMAD.MOV.U32 R27, RZ, RZ, 0x0 ;  /* 0x00000000ff1b7424 */ /* 0x000fc800078e00ff */
[----:B0-----:R-:W-:Y:S05]  /*1680*/  RET.REL.NODEC R26 `(_Z22LayerNormGradBetaGammaIffEvPKT_PKT0_S5_PS3_S6_ii) ;  /* 0xffffffe81a5c7950 */ /* 0x001fea0003c3ffff */
.L_x_131:
        /* <DEDUP_REMOVED lines=15> */
.L_x_177:


//--------------------- .text._Z17InitGradBetaGammaIfEvPT_S1_i --------------------------
	.section	.text._Z17InitGradBetaGammaIfEvPT_S1_i,"ax",@progbits
	.align	128
        .global         _Z17InitGradBetaGammaIfEvPT_S1_i
        .type           _Z17InitGradBetaGammaIfEvPT_S1_i,@function
        .size           _Z17InitGradBetaGammaIfEvPT_S1_i,(.L_x_182 - _Z17InitGradBetaGammaIfEvPT_S1_i)
        .other          _Z17InitGradBetaGammaIfEvPT_S1_i,@"STO_CUDA_ENTRY STV_DEFAULT"
_Z17InitGradBetaGammaIfEvPT_S1_i:
.text._Z17InitGradBetaGammaIfEvPT_S1_i:
[----:B------:R-:W-:Y:S01]  /*0000*/  LDC R1, c[0x0][0x37c] ;  /* 0x0000df00ff017b82 */ /* 0x000fe20000000800 */
[----:B------:R-:W0:Y:S07]  /*0010*/  S2R R7, SR_TID.X ;  /* 0x0000000000077919 */ /* 0x000e2e0000002100 */
[----:B------:R-:W0:Y:S01]  /*0020*/  S2UR UR4, SR_CTAID.X ;  /* 0x00000000000479c3 */ /* 0x000e220000002500 */
[----:B------:R-:W1:Y:S07]  /*0030*/  LDCU UR5, c[0x0][0x390] ;  /* 0x00007200ff0577ac */ /* 0x000e6e0008000800 */
[----:B------:R-:W0:Y:S02]  /*0040*/  LDC R0, c[0x0][0x360] ;  /* 0x0000d800ff007b82 */ /* 0x000e240000000800 */
[----:B0-----:R-:W-:-:S05]  /*0050*/  IMAD R7, R0, UR4, R7 ;  /* 0x0000000400077c24 */ /* 0x001fca000f8e0207 */
[----:B-1----:R-:W-:-:S13]  /*0060*/  ISETP.GE.AND P0, PT, R7, UR5, PT ;  /* 0x0000000507007c0c */ /* 0x002fda000bf06270 */
[----:B------:R-:W-:Y:S05]  /*0070*/  @P0 EXIT ;  /* 0x000000000000094d */ /* 0x000fea0003800000 */
[----:B------:R-:W0:Y:S01]  /*0080*/  LDC.64 R2, c[0x0][0x380] ;  /* 0x0000e000ff027b82 */ /* 0x000e220000000a00 */
[----:B------:R-:W1:Y:S07]  /*0090*/  LDCU.64 UR4, c[0x0][0x358] ;  /* 0x00006b00ff0477ac */ /* 0x000e6e0008000a00 */
[----:B------:R-:W2:Y:S01]  /*00a0*/  LDC.64 R4, c[0x0][0x388] ;  /* 0x0000e200ff047b82 */ /* 0x000ea20000000a00 */
[----:B0-----:R-:W-:-:S05]  /*00b0*/  IMAD.WIDE R2, R7, 0x4, R2 ;  /* 0x0000000407027825 */ /* 0x001fca00078e0202 */
[----:B-1----:R-:W-:Y:S01]  /*00c0*/  STG.E desc[UR4][R2.64], RZ ;  /* 0x000000ff02007986 */ /* 0x002fe2000c101904 */
[----:B--2---:R-:W-:-:S05]  /*00d0*/  IMAD.WIDE R4, R7, 0x4, R4 ;  /* 0x0000000407047825 */ /* 0x004fca00078e0204 */
[----:B------:R-:W-:Y:S01]  /*00e0*/  STG.E desc[UR4][R4.64], RZ ;  /* 0x000000ff04007986 */ /* 0x000fe2000c101904 */
[----:B------:R-:W-:Y:S05]  /*00f0*/  EXIT ;  /* 0x000000000000794d */ /* 0x000fea0003800000 */
.L_x_132:
        /* <DEDUP_REMOVED lines=16> */
.L_x_182:


//--------------------- .text._Z15LayerNormKernelIffEvPKT_PKT0_S5_S3_PS0_PS3_S7_ii --------------------------
	.section	.text._Z15LayerNormKernelIffEvPKT_PKT0_S5_S3_PS0_PS3_S7_ii,"ax",@progbits
	.align	128
        .global         _Z15LayerNormKernelIffEvPKT_PKT0_S5_S3_PS0_PS3_S7_ii
        .type           _Z15LayerNormKernelIffEvPKT_PKT0_S5_S3_PS0_PS3_S7_ii,@function
        .size           _Z15LayerNormKernelIffEvPKT_PKT0_S5_S3_PS0_PS3_S7_ii,(.L_x_179 - _Z15LayerNormKernelIffEvPKT_PKT0_S5_S3_PS0_PS3_S7_ii)
        .other          _Z15LayerNormKernelIffEvPKT_PKT0_S5_S3_PS0_PS3_S7_ii,@"STO_CUDA_ENTRY STV_DEFAULT"
_Z15LayerNormKernelIffEvPKT_PKT0_S5_S3_PS0_PS3_S7_ii:
.text._Z15LayerNormKernelIffEvPKT_PKT0_S5_S3_PS0_PS3_S7_ii:
        /* <DEDUP_REMOVED lines=9> */
[----:B------:R-:W1:Y:S01]  /*0090*/  LDC.64 R14, c[0x0][0x388] ;  /* 0x0000e200ff0e7b82 */ /* 0x000e620000000a00 */
[----:B------:R-:W-:Y:S01]  /*00a0*/  ISETP.NE.U32.AND P2, PT, R3, RZ, PT ;  /* 0x000000ff0300720c */ /* 0x000fe20003f45070 */
[----:B------:R-:W3:Y:S06]  /*00b0*/  LDCU.64 UR10, c[0x0][0x358] ;  /* 0x00006b00ff0a77ac */ /* 0x000eec0008000a00 */
[----:B------:R-:W4:Y:S01]  /*00c0*/  S2UR UR7, SR_CgaCtaId ;  /* 0x00000000000779c3 */ /* 0x000f220000008800 */
[----:B0-----:R-:W0:Y:S02]  /*00d0*/  MUFU.RCP R6, R6 ;  /* 0x0000000600067308 */ /* 0x001e240000001000 */
[----:B0-----:R-:W-:Y:S01]  /*00e0*/  IADD3 R4, PT, PT, R6, 0xffffffe, RZ ;  /* 0x0ffffffe06047810 */ /* 0x001fe20007ffe0ff */
[C---:B-1----:R-:W-:Y:S01]  /*00f0*/  IMAD.WIDE.U32 R14, R2.reuse, 0x4, R14 ;  /* 0x00000004020e7825 */ /* 0x042fe200078e000e */
[----:B------:R-:W-:-:S04]  /*0100*/  IADD3 R0, PT, PT, R2, R3, RZ ;  /* 0x0000000302007210 */ /* 0x000fc80007ffe0ff */
[----:B------:R0:W1:Y:S01]  /*0110*/  F2I.FTZ.U32.TRUNC.NTZ R5, R4 ;  /* 0x0000000400057305 */ /* 0x000062000021f000 */
[C---:B--2---:R-:W-:Y:S02]  /*0120*/  ISETP.GE.AND P0, PT, R0.reuse, UR4, PT ;  /* 0x0000000400007c0c */ /* 0x044fe4000bf06270 */
[----:B------:R-:W-:Y:S01]  /*0130*/  VIMNMX R7, PT, PT, R0, UR4, !PT ;  /* 0x0000000400077c48 */ /* 0x000fe2000ffe0100 */
[----:B------:R-:W-:Y:S01]  /*0140*/  UIADD3 UR4, UPT, UPT, UR4, 0x3ff, URZ ;  /* 0x000003ff04047890 */ /* 0x000fe2000fffe0ff */
[----:B------:R-:W-:Y:S01]  /*0150*/  SEL R6, RZ, 0x1, P0 ;  /* 0x00000001ff067807 */ /* 0x000fe20000000000 */
[----:B0-----:R-:W-:-:S03]  /*0160*/  IMAD.MOV.U32 R4, RZ, RZ, RZ ;  /* 0x000000ffff047224 */ /* 0x001fc600078e00ff */
[----:B------:R-:W-:Y:S01]  /*0170*/  IADD3 R0, PT, PT, R7, -R0, -R6 ;  /* 0x8000000007007210 */ /* 0x000fe20007ffe806 */
[----:B------:R-:W-:Y:S01]  /*0180*/  USHF.R.S32.HI UR5, URZ, 0x1f, UR4 ;  /* 0x0000001fff057899 */ /* 0x000fe20008011404 */
[----:B-1----:R-:W-:-:S03]  /*0190*/  IADD3 R8, PT, PT, RZ, -R5, RZ ;  /* 0x80000005ff087210 */ /* 0x002fc60007ffe0ff */
[----:B------:R-:W-:-:S03]  /*01a0*/  ULEA.HI UR5, UR5, UR4, URZ, 0xa ;  /* 0x0000000405057291 */ /* 0x000fc6000f8f50ff */
[----:B------:R-:W-:Y:S01]  /*01b0*/  UMOV UR4, 0x400 ;  /* 0x0000040000047882 */ /* 0x000fe20000000000 */
[----:B------:R-:W-:Y:S01]  /*01c0*/  IMAD R9, R8, R3, RZ ;  /* 0x0000000308097224 */ /* 0x000fe200078e02ff */
[----:B------:R-:W-:-:S03]  /*01d0*/  USHF.R.S32.HI UR5, URZ, 0xa, UR5 ;  /* 0x0000000aff057899 */ /* 0x000fc60008011405 */
[----:B------:R-:W-:Y:S01]  /*01e0*/  IMAD.HI.U32 R5, R5, R9, R4 ;  /* 0x0000000905057227 */ /* 0x000fe200078e0004 */
[----:B------:R-:W-:-:S04]  /*01f0*/  UISETP.LT.AND UP0, UPT, UR5, 0x1, UPT ;  /* 0x000000010500788c */ /* 0x000fc8000bf01270 */
[----:B------:R-:W-:Y:S01]  /*0200*/  USEL UR6, UR5, 0x1, !UP0 ;  /* 0x0000000105067887 */ /* 0x000fe2000c000000 */
[----:B------:R-:W-:Y:S01]  /*0210*/  IMAD.HI.U32 R5, R5, R0, RZ ;  /* 0x0000000005057227 */ /* 0x000fe200078e00ff */
[----:B----4-:R-:W-:Y:S02]  /*0220*/  ULEA UR5, UR7, UR4, 0x18 ;  /* 0x0000000407057291 */ /* 0x010fe4000f8ec0ff */
[----:B------:R-:W-:Y:S02]  /*0230*/  UIADD3 UR9, UPT, UPT, UR6, -0x1, URZ ;  /* 0xffffffff06097890 */ /* 0x000fe4000fffe0ff */
[----:B------:R-:W-:Y:S01]  /*0240*/  IADD3 R4, PT, PT, -R5, RZ, RZ ;  /* 0x000000ff05047210 */ /* 0x000fe20007ffe1ff */
[----:B------:R-:W-:Y:S02]  /*0250*/  ULOP3.LUT UR12, UR6, 0x1, URZ, 0xc0, !UPT ;  /* 0x00000001060c7892 */ /* 0x000fe4000f8ec0ff */
[----:B------:R-:W-:Y:S02]  /*0260*/  ULOP3.LUT UR6, UR6, 0x1ffffe, URZ, 0xc0, !UPT ;  /* 0x001ffffe06067892 */ /* 0x000fe4000f8ec0ff */
[----:B------:R-:W-:Y:S01]  /*0270*/  IMAD R0, R3, R4, R0 ;  /* 0x0000000403007224 */ /* 0x000fe200078e0200 */
[----:B------:R-:W-:-:S04]  /*0280*/  SHF.R.U32.HI R4, RZ, 0x3, R2 ;  /* 0x00000003ff047819 */ /* 0x000fc80000011602 */
[----:B------:R-:W-:Y:S02]  /*0290*/  ISETP.GE.U32.AND P0, PT, R0, R3, PT ;  /* 0x000000030000720c */ /* 0x000fe40003f06070 */
[----:B------:R-:W-:-:S11]  /*02a0*/  LOP3.LUT R4, R4, 0x7c, RZ, 0xc0, !PT ;  /* 0x0000007c04047812 */ /* 0x000fd600078ec0ff */
[-C--:B------:R-:W-:Y:S02]  /*02b0*/  @P0 IADD3 R0, PT, PT, R0, -R3.reuse, RZ ;  /* 0x8000000300000210 */ /* 0x080fe40007ffe0ff */
[----:B------:R-:W-:Y:S02]  /*02c0*/  @P0 IADD3 R5, PT, PT, R5, 0x1, RZ ;  /* 0x0000000105050810 */ /* 0x000fe40007ffe0ff */
[----:B------:R-:W-:-:S13]  /*02d0*/  ISETP.GE.U32.AND P1, PT, R0, R3, PT ;  /* 0x000000030000720c */ /* 0x000fda0003f26070 */
[----:B------:R-:W-:Y:S01]  /*02e0*/  @P1 VIADD R5, R5, 0x1 ;  /* 0x0000000105051836 */ /* 0x000fe20000000000 */
[----:B------:R-:W-:-:S04]  /*02f0*/  @!P2 LOP3.LUT R5, RZ, R3, RZ, 0x33, !PT ;  /* 0x00000003ff05a212 */ /* 0x000fc800078e33ff */
[----:B------:R-:W-:Y:S02]  /*0300*/  IADD3 R0, PT, PT, R6, R5, RZ ;  /* 0x0000000506007210 */ /* 0x000fe40007ffe0ff */
[----:B---3--:R-:W-:-:S07]  /*0310*/  MOV R6, UR8 ;  /* 0x0000000800067c02 */ /* 0x008fce0008000f00 */
.L_x_160:
[----:B------:R-:W0:Y:S01]  /*0320*/  LDCU UR4, c[0x0][0x3bc] ;  /* 0x00007780ff0477ac */ /* 0x000e220008000800 */
[----:B-1----:R-:W1:Y:S01]  /*0330*/  LDC.64 R12, c[0x0][0x380] ;  /* 0x0000e000ff0c7b82 */ /* 0x002e620000000a00 */
[----:B----4-:R-:W-:Y:S01]  /*0340*/  HFMA2 R16, -RZ, RZ, 0, 0 ;  /* 0x00000000ff107431 */ /* 0x010fe200000001ff */
[----:B0-----:R-:W-:Y:S02]  /*0350*/  UISETP.GE.AND UP0, UPT, UR4, 0x1, UPT ;  /* 0x000000010400788c */ /* 0x001fe4000bf06270 */
[----:B------:R-:W-:-:S04]  /*0360*/  IMAD R5, R6, UR4, RZ ;  /* 0x0000000406057c24 */ /* 0x000fc8000f8e02ff */
[----:B-1----:R-:W-:-:S03]  /*0370*/  IMAD.WIDE R12, R5, 0x4, R12 ;  /* 0x00000004050c7825 */ /* 0x002fc600078e020c */
[----:B--2---:R-:W-:Y:S05]  /*0380*/  BRA.U !UP0, `(.L_x_133) ;  /* 0x0000000908947547 */ /* 0x004fea000b800000 */
[----:B------:R-:W0:Y:S01]  /*0390*/  S2R R20, SR_LANEID ;  /* 0x0000000000147919 */ /* 0x000e220000000000 */
[----:B------:R-:W-:Y:S01]  /*03a0*/  UISETP.NE.AND UP0, UPT, UR9, URZ, UPT ;  /* 0x000000ff0900728c */ /* 0x000fe2000bf05270 */
[----:B------:R-:W-:Y:S01]  /*03b0*/  IMAD.MOV.U32 R16, RZ, RZ, RZ ;  /* 0x000000ffff107224 */ /* 0x000fe200078e00ff */
[----:B------:R-:W-:-:S07]  /*03c0*/  MOV R7, R2 ;  /* 0x0000000200077202 */ /* 0x000fce0000000f00 */
[----:B------:R-:W-:Y:S05]  /*03d0*/  BRA.U !UP0, `(.L_x_134) ;  /* 0x0000000508b07547 */ /* 0x000fea000b800000 */
[----:B------:R-:W-:Y:S01]  /*03e0*/  LEA R17, R2, 0x400, 0x2 ;  /* 0x0000040002117811 */ /* 0x000fe200078e10ff */
[----:B------:R-:W1:Y:S01]  /*03f0*/  LDCU UR4, c[0x0][0x3bc] ;  /* 0x00007780ff0477ac */ /* 0x000e620008000800 */
[----:B------:R-:W-:Y:S02]  /*0400*/  MOV R16, RZ ;  /* 0x000000ff00107202 */ /* 0x000fe40000000f00 */
[----:B------:R-:W-:Y:S01]  /*0410*/  MOV R7, R2 ;  /* 0x0000000200077202 */ /* 0x000fe20000000f00 */
[----:B------:R-:W-:-:S12]  /*0420*/  UIADD3 UR13, UPT, UPT, -UR6, URZ, URZ ;  /* 0x000000ff060d7290 */ /* 0x000fd8000fffe1ff */
.L_x_139:
[C---:B------:R-:W-:Y:S01]  /*0430*/  VIADD R9, R17.reuse, 0xfffffc00 ;  /* 0xfffffc0011097836 */ /* 0x040fe20000000000 */
[C---:B------:R-:W-:Y:S02]  /*0440*/  IADD3 R8, PT, PT, R17.reuse, -0x3ff, RZ ;  /* 0xfffffc0111087810 */ /* 0x040fe40007ffe0ff */
[----:B------:R-:W-:Y:S02]  /*0450*/  CS2R R18, SRZ ;  /* 0x0000000000127805 */ /* 0x000fe4000001ff00 */
[C---:B------:R-:W-:Y:S02]  /*0460*/  IADD3 R10, PT, PT, R17.reuse, -0x3fe, RZ ;  /* 0xfffffc02110a7810 */ /* 0x040fe40007ffe0ff */
[----:B------:R-:W-:Y:S02]  /*0470*/  IADD3 R11, PT, PT, R17, -0x3fd, RZ ;  /* 0xfffffc03110b7810 */ /* 0x000fe40007ffe0ff */
[C---:B-1----:R-:W-:Y:S02]  /*0480*/  ISETP.GE.AND P0, PT, R9.reuse, UR4, PT ;  /* 0x0000000409007c0c */ /* 0x042fe4000bf06270 */
[----:B------:R-:W-:Y:S01]  /*0490*/  ISETP.GE.AND P1, PT, R8, UR4, PT ;  /* 0x0000000408007c0c */ /* 0x000fe2000bf26270 */
[----:B------:R-:W-:Y:S01]  /*04a0*/  IMAD.WIDE.U32 R8, R9, 0x4, R12 ;  /* 0x0000000409087825 */ /* 0x000fe200078e000c */
[----:B------:R-:W-:-:S02]  /*04b0*/  ISETP.GE.AND P2, PT, R10, UR4, PT ;  /* 0x000000040a007c0c */ /* 0x000fc4000bf46270 */
[----:B------:R-:W-:Y:S02]  /*04c0*/  ISETP.GE.AND P3, PT, R11, UR4, PT ;  /* 0x000000040b007c0c */ /* 0x000fe4000bf66270 */
[----:B------:R-:W-:-:S06]  /*04d0*/  CS2R R10, SRZ ;  /* 0x00000000000a7805 */ /* 0x000fcc000001ff00 */
[----:B------:R-:W2:Y:S04]  /*04e0*/  @!P0 LDG.E.CONSTANT R10, desc[UR10][R8.64] ;  /* 0x0000000a080a8981 */ /* 0x000ea8000c1e9900 */
[----:B------:R-:W2:Y:S04]  /*04f0*/  @!P1 LDG.E.CONSTANT R11, desc[UR10][R8.64+0x4] ;  /* 0x0000040a080b9981 */ /* 0x000ea8000c1e9900 */
[----:B------:R-:W3:Y:S04]  /*0500*/  @!P2 LDG.E.CONSTANT R18, desc[UR10][R8.64+0x8] ;  /* 0x0000080a0812a981 */ /* 0x000ee8000c1e9900 */
[----:B------:R-:W3:Y:S01]  /*0510*/  @!P3 LDG.E.CONSTANT R19, desc[UR10][R8.64+0xc] ;  /* 0x00000c0a0813b981 */ /* 0x000ee2000c1e9900 */
[----:B0-----:R-:W-:Y:S01]  /*0520*/  ISETP.NE.AND P1, PT, R20, RZ, PT ;  /* 0x000000ff1400720c */ /* 0x001fe20003f25270 */
[----:B------:R-:W-:Y:S01]  /*0530*/  UIADD3 UR13, UPT, UPT, UR13, 0x2, URZ ;  /* 0x000000020d0d7890 */ /* 0x000fe2000fffe0ff */
[----:B------:R-:W-:Y:S03]  /*0540*/  BSSY.RECONVERGENT B0, `(.L_x_135) ;  /* 0x0000020000007945 */ /* 0x000fe60003800200 */
[----:B------:R-:W-:Y:S01]  /*0550*/  UISETP.NE.AND UP0, UPT, UR13, URZ, UPT ;  /* 0x000000ff0d00728c */ /* 0x000fe2000bf05270 */
[----:B--2---:R-:W-:Y:S01]  /*0560*/  FADD R10, R11, R10 ;  /* 0x0000000a0b0a7221 */ /* 0x004fe20000000000 */
[----:B---3--:R-:W-:-:S04]  /*0570*/  FADD R19, R19, R18 ;  /* 0x0000001213137221 */ /* 0x008fc80000000000 */
        /* <DEDUP_REMOVED lines=10> */
[----:B------:R-:W0:Y:S02]  /*0620*/  SHFL.DOWN P2, R21, R22, 0x10, 0x1f ;  /* 0x0a001f0016157f89 */ /* 0x000e240000040000 */
[----:B0-----:R-:W-:-:S05]  /*0630*/  @P2 FADD R21, R22, R21 ;  /* 0x0000001516152221 */ /* 0x001fca0000000000 */
[----:B------:R0:W-:Y:S01]  /*0640*/  @!P1 STS [R4+UR5+0x8], R21 ;  /* 0x0000081504009988 */ /* 0x0001e20008000805 */
[----:B------:R-:W-:Y:S06]  /*0650*/  BAR.SYNC.DEFER_BLOCKING 0x0 ;  /* 0x0000000000007b1d */ /* 0x000fec0000010000 */
        /* <DEDUP_REMOVED lines=14> */
.L_x_136:
[----:B------:R-:W-:Y:S05]  /*0740*/  BSYNC.RECONVERGENT B0 ;  /* 0x0000000000007941 */ /* 0x000fea0003800200 */
.L_x_135:
[C---:B------:R-:W-:Y:S01]  /*0750*/  VIADD R23, R17.reuse, 0x1 ;  /* 0x0000000111177836 */ /* 0x040fe20000000000 */
[C---:B------:R-:W-:Y:S02]  /*0760*/  IADD3 R9, PT, PT, R17.reuse, 0x3, RZ ;  /* 0x0000000311097810 */ /* 0x040fe40007ffe0ff */
[----:B------:R-:W-:Y:S02]  /*0770*/  CS2R R24, SRZ ;  /* 0x0000000000187805 */ /* 0x000fe4000001ff00 */
[----:B------:R-:W-:Y:S02]  /*0780*/  IADD3 R11, PT, PT, R17, 0x2, RZ ;  /* 0x00000002110b7810 */ /* 0x000fe40007ffe0ff */
[----:B------:R-:W-:Y:S02]  /*0790*/  ISETP.GE.AND P3, PT, R23, UR4, PT ;  /* 0x0000000417007c0c */ /* 0x000fe4000bf66270 */
[----:B------:R-:W-:Y:S02]  /*07a0*/  ISETP.GE.AND P2, PT, R17, UR4, PT ;  /* 0x0000000411007c0c */ /* 0x000fe4000bf46270 */
[----:B------:R-:W-:-:S02]  /*07b0*/  ISETP.GE.AND P5, PT, R9, UR4, PT ;  /* 0x0000000409007c0c */ /* 0x000fc4000bfa6270 */
[----:B------:R-:W-:Y:S02]  /*07c0*/  ISETP.GE.AND P4, PT, R11, UR4, PT ;  /* 0x000000040b007c0c */ /* 0x000fe4000bf86270 */
[----:B------:R-:W-:-:S05]  /*07d0*/  CS2R R26, SRZ ;  /* 0x00000000001a7805 */ /* 0x000fca000001ff00 */
[----:B------:R-:W-:-:S04]  /*07e0*/  @!P3 IMAD.WIDE.U32 R22, R23, 0x4, R12 ;  /* 0x000000041716b825 */ /* 0x000fc800078e000c */
[--C-:B------:R-:W-:Y:S01]  /*07f0*/  @!P2 IMAD.WIDE.U32 R18, R17, 0x4, R12.reuse ;  /* 0x000000041112a825 */ /* 0x100fe200078e000c */
[----:B------:R-:W2:Y:S03]  /*0800*/  @!P3 LDG.E.CONSTANT R24, desc[UR10][R22.64] ;  /* 0x0000000a1618b981 */ /* 0x000ea6000c1e9900 */
[--C-:B------:R-:W-:Y:S01]  /*0810*/  @!P5 IMAD.WIDE.U32 R8, R9, 0x4, R12.reuse ;  /* 0x000000040908d825 */ /* 0x100fe200078e000c */
[----:B------:R-:W2:Y:S03]  /*0820*/  @!P2 LDG.E.CONSTANT R25, desc[UR10][R18.64] ;  /* 0x0000000a1219a981 */ /* 0x000ea6000c1e9900 */
[----:B------:R-:W-:Y:S01]  /*0830*/  @!P4 IMAD.WIDE.U32 R10, R11, 0x4, R12 ;  /* 0x000000040b0ac825 */ /* 0x000fe200078e000c */
[----:B------:R-:W3:Y:S04]  /*0840*/  @!P5 LDG.E.CONSTANT R27, desc[UR10][R8.64] ;  /* 0x0000000a081bd981 */ /* 0x000ee8000c1e9900 */
[----:B------:R-:W3:Y:S01]  /*0850*/  @!P4 LDG.E.CONSTANT R26, desc[UR10][R10.64] ;  /* 0x0000000a0a1ac981 */ /* 0x000ee2000c1e9900 */
[----:B------:R-:W-:Y:S01]  /*0860*/  BSSY.RECONVERGENT B0, `(.L_x_137) ;  /* 0x000001f000007945 */ /* 0x000fe20003800200 */
[----:B--2---:R-:W-:Y:S01]  /*0870*/  FADD R24, R24, R25 ;  /* 0x0000001918187221 */ /* 0x004fe20000000000 */
[----:B---3--:R-:W-:-:S04]  /*0880*/  FADD R27, R27, R26 ;  /* 0x0000001a1b1b7221 */ /* 0x008fc80000000000 */
[----:B------:R-:W-:-:S05]  /*0890*/  FADD R24, R24, R27 ;  /* 0x0000001b18187221 */ /* 0x000fca0000000000 */
[----:B------:R-:W1:Y:S02]  /*08a0*/  SHFL.DOWN P2, R23, R24, 0x1, 0x1f ;  /* 0x08201f0018177f89 */ /* 0x000e640000040000 */
[----:B-1----:R-:W-:-:S05]  /*08b0*/  @P2 FADD R23, R24, R23 ;  /* 0x0000001718172221 */ /* 0x002fca0000000000 */
[----:B------:R-:W1:Y:S02]  /*08c0*/  SHFL.DOWN P2, R22, R23, 0x2, 0x1f ;  /* 0x08401f0017167f89 */ /* 0x000e640000040000 */
[----:B-1----:R-:W-:-:S05]  /*08d0*/  @P2 FADD R22, R23, R22 ;  /* 0x0000001617162221 */ /* 0x002fca0000000000 */
[----:B------:R-:W1:Y:S02]  /*08e0*/  SHFL.DOWN P2, R25, R22, 0x4, 0x1f ;  /* 0x08801f0016197f89 */ /* 0x000e640000040000 */
[----:B-1----:R-:W-:-:S05]  /*08f0*/  @P2 FADD R25, R22, R25 ;  /* 0x0000001916192221 */ /* 0x002fca0000000000 */
[----:B------:R-:W1:Y:S02]  /*0900*/  SHFL.DOWN P2, R8, R25, 0x8, 0x1f ;  /* 0x09001f0019087f89 */ /* 0x000e640000040000 */
[----:B-1----:R-:W-:-:S05]  /*0910*/  @P2 FADD R8, R25, R8 ;  /* 0x0000000819082221 */ /* 0x002fca0000000000 */
[----:B------:R-:W1:Y:S01]  /*0920*/  SHFL.DOWN P2, R27, R8, 0x10, 0x1f ;  /* 0x0a001f00081b7f89 */ /* 0x000e620000040000 */
[----:B------:R-:W-:Y:S01]  /*0930*/  FADD R24, R21, R16 ;  /* 0x0000001015187221 */ /* 0x000fe20000000000 */
[----:B-1----:R-:W-:-:S05]  /*0940*/  @P2 FADD R27, R8, R27 ;  /* 0x0000001b081b2221 */ /* 0x002fca0000000000 */
[----:B------:R1:W-:Y:S01]  /*0950*/  @!P1 STS [R4+UR5+0x8], R27 ;  /* 0x0000081b04009988 */ /* 0x0003e20008000805 */
[----:B------:R-:W-:Y:S06]  /*0960*/  BAR.SYNC.DEFER_BLOCKING 0x0 ;  /* 0x0000000000007b1d */ /* 0x000fec0000010000 */
[----:B------:R-:W-:Y:S05]  /*0970*/  @P0 BRA `(.L_x_138) ;  /* 0x0000000000340947 */ /* 0x000fea0003800000 */
[----:B------:R-:W2:Y:S01]  /*0980*/  S2UR UR8, SR_CgaCtaId ;  /* 0x00000000000879c3 */ /* 0x000ea20000008800 */
[----:B------:R-:W-:Y:S02]  /*0990*/  UMOV UR7, 0x400 ;  /* 0x0000040000077882 */ /* 0x000fe40000000000 */
[----:B--2---:R-:W-:-:S09]  /*09a0*/  ULEA UR7, UR8, UR7, 0x18 ;  /* 0x0000000708077291 */ /* 0x004fd2000f8ec0ff */
[----:B------:R-:W1:Y:S04]  /*09b0*/  LDS R16, [UR7+0xc] ;  /* 0x00000c07ff107984 */ /* 0x000e680008000800 */
[----:B------:R-:W2:Y:S04]  /*09c0*/  LDS.128 R8, [UR7+0x10] ;  /* 0x00001007ff087984 */ /* 0x000ea80008000c00 */
[----:B------:R-:W3:Y:S01]  /*09d0*/  LDS.64 R18, [UR7+0x20] ;  /* 0x00002007ff127984 */ /* 0x000ee20008000a00 */
[----:B-1----:R-:W-:-:S04]  /*09e0*/  FADD R27, R27, R16 ;  /* 0x000000101b1b7221 */ /* 0x002fc80000000000 */
[----:B--2---:R-:W-:-:S04]  /*09f0*/  FADD R8, R27, R8 ;  /* 0x000000081b087221 */ /* 0x004fc80000000000 */
[----:B------:R-:W-:-:S04]  /*0a00*/  FADD R9, R8, R9 ;  /* 0x0000000908097221 */ /* 0x000fc80000000000 */
[----:B------:R-:W-:-:S04]  /*0a10*/  FADD R10, R9, R10 ;  /* 0x0000000a090a7221 */ /* 0x000fc80000000000 */
[----:B------:R-:W-:-:S04]  /*0a20*/  FADD R11, R10, R11 ;  /* 0x0000000b0a0b7221 */ /* 0x000fc80000000000 */
[----:B---3--:R-:W-:-:S04]  /*0a30*/  FADD R18, R11, R18 ;  /* 0x000000120b127221 */ /* 0x008fc80000000000 */
[----:B------:R-:W-:-:S07]  /*0a40*/  FADD R27, R18, R19 ;  /* 0x00000013121b7221 */ /* 0x000fce0000000000 */
.L_x_138:
[----:B------:R-:W-:Y:S05]  /*0a50*/  BSYNC.RECONVERGENT B0 ;  /* 0x0000000000007941 */ /* 0x000fea0003800200 */
.L_x_137:
[----:B------:R-:W-:Y:S01]  /*0a60*/  FADD R16, R24, R27 ;  /* 0x0000001b18107221 */ /* 0x000fe20000000000 */
[----:B------:R-:W-:Y:S01]  /*0a70*/  IADD3 R7, PT, PT, R7, 0x200, RZ ;  /* 0x0000020007077810 */ /* 0x000fe20007ffe0ff */
[----:B------:R-:W-:Y:S01]  /*0a80*/  VIADD R17, R17, 0x800 ;  /* 0x0000080011117836 */ /* 0x000fe20000000000 */
[----:B------:R-:W-:Y:S06]  /*0a90*/  BRA.U UP0, `(.L_x_139) ;  /* 0xfffffff900647547 */ /* 0x000fec000b83ffff */
.L_x_134:
[----:B------:R-:W-:-:S09]  /*0aa0*/  UISETP.NE.AND UP0, UPT, UR12, URZ, UPT ;  /* 0x000000ff0c00728c */ /* 0x000fd2000bf05270 */
[----:B------:R-:W-:Y:S05]  /*0ab0*/  BRA.U !UP0, `(.L_x_133) ;  /* 0x0000000108c87547 */ /* 0x000fea000b800000 */
[----:B------:R-:W-:Y:S02]  /*0ac0*/  SHF.L.U32 R9, R7, 0x2, RZ ;  /* 0x0000000207097819 */ /* 0x000fe400000006ff */
[----:B------:R-:W-:Y:S02]  /*0ad0*/  MOV R18, RZ ;  /* 0x000000ff00127202 */ /* 0x000fe40000000f00 */
[C---:B------:R-:W-:Y:S01]  /*0ae0*/  IADD3 R7, PT, PT, R9.reuse, 0x1, RZ ;  /* 0x0000000109077810 */ /* 0x040fe20007ffe0ff */
[C---:B------:R-:W-:Y:S01]  /*0af0*/  VIADD R10, R9.reuse, 0x3 ;  /* 0x00000003090a7836 */ /* 0x040fe20000000000 */
[C---:B------:R-:W-:Y:S02]  /*0b00*/  IADD3 R8, PT, PT, R9.reuse, 0x2, RZ ;  /* 0x0000000209087810 */ /* 0x040fe40007ffe0ff */
[----:B------:R-:W-:Y:S02]  /*0b10*/  ISETP.GE.AND P0, PT, R9, UR4, PT ;  /* 0x0000000409007c0c */ /* 0x000fe4000bf06270 */
[----:B------:R-:W-:Y:S01]  /*0b20*/  ISETP.GE.AND P1, PT, R7, UR4, PT ;  /* 0x0000000407007c0c */ /* 0x000fe2000bf26270 */
[----:B------:R-:W-:Y:S01]  /*0b30*/  HFMA2 R7, -RZ, RZ, 0, 0 ;  /* 0x00000000ff077431 */ /* 0x000fe200000001ff */
[----:B------:R-:W-:Y:S01]  /*0b40*/  ISETP.GE.AND P2, PT, R8, UR4, PT ;  /* 0x0000000408007c0c */ /* 0x000fe2000bf46270 */
[----:B------:R-:W-:Y:S01]  /*0b50*/  IMAD.WIDE.U32 R8, R9, 0x4, R12 ;  /* 0x0000000409087825 */ /* 0x000fe200078e000c */
[----:B------:R-:W-:-:S02]  /*0b60*/  ISETP.GE.AND P3, PT, R10, UR4, PT ;  /* 0x000000040a007c0c */ /* 0x000fc4000bf66270 */
[----:B------:R-:W-:-:S05]  /*0b70*/  CS2R R10, SRZ ;  /* 0x00000000000a7805 */ /* 0x000fca000001ff00 */
[----:B------:R-:W2:Y:S04]  /*0b80*/  @!P0 LDG.E.CONSTANT R7, desc[UR10][R8.64] ;  /* 0x0000000a08078981 */ /* 0x000ea8000c1e9900 */
[----:B------:R-:W2:Y:S04]  /*0b90*/  @!P1 LDG.E.CONSTANT R10, desc[UR10][R8.64+0x4] ;  /* 0x0000040a080a9981 */ /* 0x000ea8000c1e9900 */
[----:B------:R-:W3:Y:S04]  /*0ba0*/  @!P2 LDG.E.CONSTANT R11, desc[UR10][R8.64+0x8] ;  /* 0x0000080a080ba981 */ /* 0x000ee8000c1e9900 */
[----:B------:R-:W3:Y:S01]  /*0bb0*/  @!P3 LDG.E.CONSTANT R18, desc[UR10][R8.64+0xc] ;  /* 0x00000c0a0812b981 */ /* 0x000ee2000c1e9900 */
[----:B0-----:R-:W-:Y:S01]  /*0bc0*/  ISETP.NE.AND P1, PT, R20, RZ, PT ;  /* 0x000000ff1400720c */ /* 0x001fe20003f25270 */
[----:B------:R-:W-:Y:S01]  /*0bd0*/  BSSY.RECONVERGENT B0, `(.L_x_140) ;  /* 0x000001f000007945 */ /* 0x000fe20003800200 */
        /* <DEDUP_REMOVED lines=17> */
[----:B------:R-:W2:Y:S01]  /*0cf0*/  S2UR UR8, SR_CgaCtaId ;  /* 0x00000000000879c3 */ /* 0x000ea20000008800 */
[----:B------:R-:W-:Y:S02]  /*0d00*/  UMOV UR7, 0x400 ;  /* 0x0000040000077882 */ /* 0x000fe40000000000 */
[----:B--2---:R-:W-:-:S09]  /*0d10*/  ULEA UR7, UR8, UR7, 0x18 ;  /* 0x0000000708077291 */ /* 0x004fd2000f8ec0ff */
[----:B------:R-:W0:Y:S04]  /*0d20*/  LDS R20, [UR7+0xc] ;  /* 0x00000c07ff147984 */ /* 0x000e280008000800 */
[----:B------:R-:W2:Y:S04]  /*0d30*/  LDS.128 R8, [UR7+0x10] ;  /* 0x00001007ff087984 */ /* 0x000ea80008000c00 */
[----:B------:R-:W3:Y:S01]  /*0d40*/  LDS.64 R18, [UR7+0x20] ;  /* 0x00002007ff127984 */ /* 0x000ee20008000a00 */
[----:B0-----:R-:W-:-:S04]  /*0d50*/  FADD R21, R21, R20 ;  /* 0x0000001415157221 */ /* 0x001fc80000000000 */
[----:B--2---:R-:W-:-:S04]  /*0d60*/  FADD R8, R21, R8 ;  /* 0x0000000815087221 */ /* 0x004fc80000000000 */
[----:B------:R-:W-:-:S04]  /*0d70*/  FADD R9, R8, R9 ;  /* 0x0000000908097221 */ /* 0x000fc80000000000 */
[----:B------:R-:W-:-:S04]  /*0d80*/  FADD R10, R9, R10 ;  /* 0x0000000a090a7221 */ /* 0x000fc80000000000 */
[----:B------:R-:W-:-:S04]  /*0d90*/  FADD R11, R10, R11 ;  /* 0x0000000b0a0b7221 */ /* 0x000fc80000000000 */
[----:B---3--:R-:W-:-:S04]  /*0da0*/  FADD R18, R11, R18 ;  /* 0x000000120b127221 */ /* 0x008fc80000000000 */
[----:B------:R-:W-:-:S07]  /*0db0*/  FADD R21, R18, R19 ;  /* 0x0000001312157221 */ /* 0x000fce0000000000 */
.L_x_141:
[----:B------:R-:W-:Y:S05]  /*0dc0*/  BSYNC.RECONVERGENT B0 ;  /* 0x0000000000007941 */ /* 0x000fea0003800200 */
.L_x_140:
[----:B------:R-:W-:-:S07]  /*0dd0*/  FADD R16, R16, R21 ;  /* 0x0000001510107221 */ /* 0x000fce0000000000 */
.L_x_133:
[----:B------:R-:W2:Y:S01]  /*0de0*/  S2UR UR8, SR_CgaCtaId ;  /* 0x00000000000879c3 */ /* 0x000ea20000008800 */
[----:B------:R-:W-:Y:S01]  /*0df0*/  ISETP.NE.AND P0, PT, R2, RZ, PT ;  /* 0x000000ff0200720c */ /* 0x000fe20003f05270 */
[----:B------:R-:W-:Y:S01]  /*0e00*/  UMOV UR7, 0x400 ;  /* 0x0000040000077882 */ /* 0x000fe20000000000 */
[----:B------:R-:W3:Y:S01]  /*0e10*/  LDCU UR14, c[0x0][0x3bc] ;  /* 0x00007780ff0e77ac */ /* 0x000ee20008000800 */
[----:B------:R-:W-:Y:S01]  /*0e20*/  UISETP.GE.AND UP0, UPT, UR4, 0x1, UPT ;  /* 0x000000010400788c */ /* 0x000fe2000bf06270 */
[----:B---3--:R-:W-:Y:S01]  /*0e30*/  I2FP.F32.S32 R11, UR14 ;  /* 0x0000000e000b7c45 */ /* 0x008fe20008201400 */
[----:B--2---:R-:W-:-:S03]  /*0e40*/  ULEA UR7, UR8, UR7, 0x18 ;  /* 0x0000000708077291 */ /* 0x004fc6000f8ec0ff */
[----:B------:R-:W2:Y:S06]  /*0e50*/  MUFU.RCP R7, R11 ;  /* 0x0000000b00077308 */ /* 0x000eac0000001000 */
[----:B------:R-:W-:Y:S01]  /*0e60*/  @!P0 STS [UR7], R16 ;  /* 0x00000010ff008988 */ /* 0x000fe20008000807 */
[----:B------:R-:W-:Y:S01]  /*0e70*/  BAR.SYNC.DEFER_BLOCKING 0x0 ;  /* 0x0000000000007b1d */ /* 0x000fe20000010000 */
[----:B--2---:R-:W-:-:S04]  /*0e80*/  FFMA R10, -R11, R7, 1 ;  /* 0x3f8000000b0a7423 */ /* 0x004fc80000000107 */
[----:B------:R-:W-:Y:S01]  /*0e90*/  FFMA R7, R7, R10, R7 ;  /* 0x0000000a07077223 */ /* 0x000fe20000000007 */
[----:B------:R-:W2:Y:S02]  /*0ea0*/  LDS R8, [UR7] ;  /* 0x00000007ff087984 */ /* 0x000ea40008000800 */
[----:B--2---:R-:W2:Y:S01]  /*0eb0*/  FCHK P0, R8, R11 ;  /* 0x0000000b08007302 */ /* 0x004ea20000000000 */
[----:B------:R-:W-:-:S04]  /*0ec0*/  FFMA R10, R8, R7, RZ ;  /* 0x00000007080a7223 */ /* 0x000fc800000000ff */
[----:B------:R-:W-:-:S04]  /*0ed0*/  FFMA R9, -R11, R10, R8 ;  /* 0x0000000a0b097223 */ /* 0x000fc80000000108 */
[----:B------:R-:W-:Y:S01]  /*0ee0*/  FFMA R7, R7, R9, R10 ;  /* 0x0000000907077223 */ /* 0x000fe2000000000a */
[----:B--2---:R-:W-:Y:S06]  /*0ef0*/  @!P0 BRA `(.L_x_142) ;  /* 0x0000000000108947 */ /* 0x004fec0003800000 */
[----:B------:R-:W-:Y:S02]  /*0f00*/  MOV R9, R11 ;  /* 0x0000000b00097202 */ /* 0x000fe40000000f00 */
[----:B------:R-:W-:-:S07]  /*0f10*/  MOV R10, 0xf30 ;  /* 0x00000f30000a7802 */ /* 0x000fce0000000f00 */
[----:B01----:R-:W-:Y:S05]  /*0f20*/  CALL.REL.NOINC `($__internal_5_$__cuda_sm3x_div_rn_noftz_f32_slowpath) ;  /* 0x0000001800d47944 */ /* 0x003fea0003c00000 */
[----:B------:R-:W-:-:S07]  /*0f30*/  IMAD.MOV.U32 R7, RZ, RZ, R8 ;  /* 0x000000ffff077224 */ /* 0x000fce00078e0008 */
.L_x_142:
[----:B------:R-:W-:Y:S01]  /*0f40*/  HFMA2 R16, -RZ, RZ, 0, 0 ;  /* 0x00000000ff107431 */ /* 0x000fe200000001ff */
[----:B------:R-:W-:Y:S06]  /*0f50*/  BRA.U !UP0, `(.L_x_143) ;  /* 0x0000000d08047547 */ /* 0x000fec000b800000 */
[----:B------:R-:W2:Y:S01]  /*0f60*/  S2R R17, SR_LANEID ;  /* 0x0000000000117919 */ /* 0x000ea20000000000 */
[----:B------:R-:W-:Y:S01]  /*0f70*/  UISETP.NE.AND UP0, UPT, UR9, URZ, UPT ;  /* 0x000000ff0900728c */ /* 0x000fe2000bf05270 */
[----:B------:R-:W-:Y:S02]  /*0f80*/  MOV R16, RZ ;  /* 0x000000ff00107202 */ /* 0x000fe40000000f00 */
[----:B0-----:R-:W-:-:S06]  /*0f90*/  MOV R20, R2 ;  /* 0x0000000200147202 */ /* 0x001fcc0000000f00 */
[----:B------:R-:W-:Y:S05]  /*0fa0*/  BRA.U !UP0, `(.L_x_144) ;  /* 0x0000000508fc7547 */ /* 0x000fea000b800000 */
[----:B------:R-:W-:Y:S01]  /*0fb0*/  IMAD.MOV.U32 R16, RZ, RZ, RZ ;  /* 0x000000ffff107224 */ /* 0x000fe200078e00ff */
[----:B------:R-:W-:Y:S01]  /*0fc0*/  MOV R20, R2 ;  /* 0x0000000200147202 */ /* 0x000fe20000000f00 */
[----:B------:R-:W0:Y:S01]  /*0fd0*/  LDCU UR13, c[0x0][0x3bc] ;  /* 0x00007780ff0d77ac */ /* 0x000e220008000800 */
[----:B------:R-:W-:-:S05]  /*0fe0*/  UMOV UR4, URZ ;  /* 0x000000ff00047c82 */ /* 0x000fca0008000000 */
.L_x_149:
[----:B0-----:R-:W-:-:S04]  /*0ff0*/  SHF.L.U32 R23, R20, 0x2, RZ ;  /* 0x0000000214177819 */ /* 0x001fc800000006ff */
[C---:B0-----:R-:W-:Y:S01]  /*1000*/  ISETP.GE.AND P1, PT, R23.reuse, UR13, PT ;  /* 0x0000000d17007c0c */ /* 0x041fe2000bf26270 */
[----:B------:R-:W-:-:S12]  /*1010*/  IMAD.WIDE.U32 R8, R23, 0x4, R12 ;  /* 0x0000000417087825 */ /* 0x000fd800078e000c */
[----:B------:R-:W3:Y:S01]  /*1020*/  @!P1 LDG.E.CONSTANT R10, desc[UR10][R8.64] ;  /* 0x0000000a080a9981 */ /* 0x000ee2000c1e9900 */
[C---:B------:R-:W-:Y:S01]  /*1030*/  VIADD R18, R23.reuse, 0x2 ;  /* 0x0000000217127836 */ /* 0x040fe20000000000 */
[C---:B------:R-:W-:Y:S02]  /*1040*/  IADD3 R11, PT, PT, R23.reuse, 0x1, RZ ;  /* 0x00000001170b7810 */ /* 0x040fe40007ffe0ff */
[----:B------:R-:W-:Y:S02]  /*1050*/  IADD3 R19, PT, PT, R23, 0x3, RZ ;  /* 0x0000000317137810 */ /* 0x000fe40007ffe0ff */
[----:B------:R-:W-:Y:S02]  /*1060*/  ISETP.GE.AND P4, PT, R11, UR13, PT ;  /* 0x0000000d0b007c0c */ /* 0x000fe4000bf86270 */
[----:B------:R-:W-:Y:S02]  /*1070*/  ISETP.GE.AND P5, PT, R18, UR13, PT ;  /* 0x0000000d12007c0c */ /* 0x000fe4000bfa6270 */
[----:B------:R-:W-:-:S09]  /*1080*/  ISETP.GE.AND P6, PT, R19, UR13, PT ;  /* 0x0000000d13007c0c */ /* 0x000fd2000bfc6270 */
[----:B------:R-:W4:Y:S04]  /*1090*/  @!P4 LDG.E.CONSTANT R24, desc[UR10][R8.64+0x4] ;  /* 0x0000040a0818c981 */ /* 0x000f28000c1e9900 */
[----:B------:R-:W5:Y:S04]  /*10a0*/  @!P5 LDG.E.CONSTANT R26, desc[UR10][R8.64+0x8] ;  /* 0x0000080a081ad981 */ /* 0x000f68000c1e9900 */
[----:B------:R0:W2:Y:S01]  /*10b0*/  @!P6 LDG.E.CONSTANT R28, desc[UR10][R8.64+0xc] ;  /* 0x00000c0a081ce981 */ /* 0x0000a2000c1e9900 */
[----:B------:R-:W-:Y:S01]  /*10c0*/  HFMA2 R21, -RZ, RZ, 0, 0 ;  /* 0x00000000ff157431 */ /* 0x000fe200000001ff */
[C---:B------:R-:W-:Y:S01]  /*10d0*/  IADD3 R19, PT, PT, R23.reuse, 0x400, RZ ;  /* 0x0000040017137810 */ /* 0x040fe20007ffe0ff */
[C---:B------:R-:W-:Y:S01]  /*10e0*/  VIADD R25, R23.reuse, 0x401 ;  /* 0x0000040117197836 */ /* 0x040fe20000000000 */
[----:B-1----:R-:W-:-:S02]  /*10f0*/  IADD3 R27, PT, PT, R23, 0x402, RZ ;  /* 0x00000402171b7810 */ /* 0x002fc40007ffe0ff */
[----:B------:R-:W-:Y:S02]  /*1100*/  ISETP.GE.AND P0, PT, R19, UR13, PT ;  /* 0x0000000d13007c0c */ /* 0x000fe4000bf06270 */
[----:B------:R-:W-:Y:S02]  /*1110*/  IADD3 R11, PT, PT, R23, 0x403, RZ ;  /* 0x00000403170b7810 */ /* 0x000fe40007ffe0ff */
[----:B------:R-:W-:Y:S02]  /*1120*/  ISETP.GE.AND P2, PT, R27, UR13, PT ;  /* 0x0000000d1b007c0c */ /* 0x000fe4000bf46270 */
[----:B------:R-:W-:-:S07]  /*1130*/  ISETP.GE.AND P3, PT, R11, UR13, PT ;  /* 0x0000000d0b007c0c */ /* 0x000fce000bf66270 */
[----:B------:R-:W-:-:S04]  /*1140*/  @!P0 IMAD.WIDE.U32 R22, R19, 0x4, R12 ;  /* 0x0000000413168825 */ /* 0x000fc800078e000c */
[----:B0-----:R-:W-:Y:S02]  /*1150*/  @!P2 IMAD.WIDE.U32 R8, R27, 0x4, R12 ;  /* 0x000000041b08a825 */ /* 0x001fe400078e000c */
[----:B------:R0:W2:Y:S04]  /*1160*/  @!P0 LDG.E.CONSTANT R22, desc[UR10][R22.64] ;  /* 0x0000000a16168981 */ /* 0x0000a8000c1e9900 */
[----:B------:R1:W2:Y:S01]  /*1170*/  @!P2 LDG.E.CONSTANT R8, desc[UR10][R8.64] ;  /* 0x0000000a0808a981 */ /* 0x0002a2000c1e9900 */
[----:B------:R-:W-:Y:S02]  /*1180*/  IMAD.MOV.U32 R27, RZ, RZ, RZ ;  /* 0x000000ffff1b7224 */ /* 0x000fe400078e00ff */
[----:B0-----:R-:W-:Y:S02]  /*1190*/  HFMA2 R23, -RZ, RZ, 0, 0 ;  /* 0x00000000ff177431 */ /* 0x001fe400000001ff */
[----:B---3--:R-:W-:-:S04]  /*11a0*/  @!P1 FADD R10, R10, -R7 ;  /* 0x800000070a0a9221 */ /* 0x008fc80000000000 */
[----:B------:R-:W-:Y:S01]  /*11b0*/  @!P1 FMUL R21, R10, R10 ;  /* 0x0000000a0a159220 */ /* 0x000fe20000400000 */
[----:B------:R-:W-:Y:S01]  /*11c0*/  ISETP.GE.AND P1, PT, R25, UR13, PT ;  /* 0x0000000d19007c0c */ /* 0x000fe2000bf26270 */
[----:B------:R-:W-:-:S06]  /*11d0*/  @!P3 IMAD.WIDE.U32 R10, R11, 0x4, R12 ;  /* 0x000000040b0ab825 */ /* 0x000fcc00078e000c */
[----:B------:R0:W3:Y:S06]  /*11e0*/  @!P3 LDG.E.CONSTANT R10, desc[UR10][R10.64] ;  /* 0x0000000a0a0ab981 */ /* 0x0000ec000c1e9900 */
[----:B------:R-:W-:-:S06]  /*11f0*/  @!P1 IMAD.WIDE.U32 R18, R25, 0x4, R12 ;  /* 0x0000000419129825 */ /* 0x000fcc00078e000c */
[----:B------:R0:W3:Y:S01]  /*1200*/  @!P1 LDG.E.CONSTANT R18, desc[UR10][R18.64] ;  /* 0x0000000a12129981 */ /* 0x0000e2000c1e9900 */
[--C-:B----4-:R-:W-:Y:S01]  /*1210*/  @!P4 FADD R24, R24, -R7.reuse ;  /* 0x800000071818c221 */ /* 0x110fe20000000000 */
[--C-:B-----5:R-:W-:Y:S01]  /*1220*/  @!P5 FADD R26, R26, -R7.reuse ;  /* 0x800000071a1ad221 */ /* 0x120fe20000000000 */
[----:B--2---:R-:W-:Y:S01]  /*1230*/  @!P6 FADD R28, R28, -R7 ;  /* 0x800000071c1ce221 */ /* 0x004fe20000000000 */
[----:B------:R-:W-:Y:S01]  /*1240*/  MOV R25, RZ ;  /* 0x000000ff00197202 */ /* 0x000fe20000000f00 */
[----:B------:R-:W-:Y:S01]  /*1250*/  @!P4 FMUL R25, R24, R24 ;  /* 0x000000181819c220 */ /* 0x000fe20000400000 */
[----:B------:R-:W-:Y:S01]  /*1260*/  @!P5 FMUL R27, R26, R26 ;  /* 0x0000001a1a1bd220 */ /* 0x000fe20000400000 */
[----:B------:R-:W-:Y:S02]  /*1270*/  @!P6 FMUL R23, R28, R28 ;  /* 0x0000001c1c17e220 */ /* 0x000fe40000400000 */
[----:B------:R-:W-:Y:S02]  /*1280*/  FADD R21, R25, R21 ;  /* 0x0000001519157221 */ /* 0x000fe40000000000 */
[----:B------:R-:W-:-:S04]  /*1290*/  FADD R24, R23, R27 ;  /* 0x0000001b17187221 */ /* 0x000fc80000000000 */
[----:B------:R-:W-:-:S05]  /*12a0*/  FADD R24, R21, R24 ;  /* 0x0000001815187221 */ /* 0x000fca0000000000 */
[----:B-1----:R-:W1:Y:S02]  /*12b0*/  SHFL.DOWN P4, R9, R24, 0x1, 0x1f ;  /* 0x08201f0018097f89 */ /* 0x002e640000080000 */
[----:B-1----:R-:W-:-:S05]  /*12c0*/  @P4 FADD R9, R24, R9 ;  /* 0x0000000918094221 */ /* 0x002fca0000000000 */
[----:B------:R-:W1:Y:S02]  /*12d0*/  SHFL.DOWN P4, R26, R9, 0x2, 0x1f ;  /* 0x08401f00091a7f89 */ /* 0x000e640000080000 */
[----:B-1----:R-:W-:-:S05]  /*12e0*/  @P4 FADD R26, R9, R26 ;  /* 0x0000001a091a4221 */ /* 0x002fca0000000000 */
[----:B0-----:R-:W0:Y:S02]  /*12f0*/  SHFL.DOWN P4, R11, R26, 0x4, 0x1f ;  /* 0x08801f001a0b7f89 */ /* 0x001e240000080000 */
[----:B0-----:R-:W-:-:S05]  /*1300*/  @P4 FADD R11, R26, R11 ;  /* 0x0000000b1a0b4221 */ /* 0x001fca0000000000 */
[----:B------:R-:W0:Y:S01]  /*1310*/  SHFL.DOWN P4, R28, R11, 0x8, 0x1f ;  /* 0x09001f000b1c7f89 */ /* 0x000e220000080000 */
[----:B------:R-:W-:Y:S02]  /*1320*/  HFMA2 R24, -RZ, RZ, 0, 0 ;  /* 0x00000000ff187431 */ /* 0x000fe400000001ff */
[----:B0-----:R-:W-:-:S05]  /*1330*/  @P4 FADD R28, R11, R28 ;  /* 0x0000001c0b1c4221 */ /* 0x001fca0000000000 */
[----:B------:R-:W0:Y:S01]  /*1340*/  SHFL.DOWN P5, R21, R28, 0x10, 0x1f ;  /* 0x0a001f001c157f89 */ /* 0x000e2200000a0000 */
[----:B------:R-:W-:Y:S01]  /*1350*/  ISETP.NE.AND P4, PT, R17, RZ, PT ;  /* 0x000000ff1100720c */ /* 0x000fe20003f85270 */
[--C-:B------:R-:W-:Y:S01]  /*1360*/  @!P0 FADD R22, R22, -R7.reuse ;  /* 0x8000000716168221 */ /* 0x100fe20000000000 */
[----:B------:R-:W-:Y:S01]  /*1370*/  @!P2 FADD R8, R8, -R7 ;  /* 0x800000070808a221 */ /* 0x000fe20000000000 */
[----:B------:R-:W-:Y:S01]  /*1380*/  MOV R19, RZ ;  /* 0x000000ff00137202 */ /* 0x000fe20000000f00 */
[----:B------:R-:W-:Y:S01]  /*1390*/  IMAD.MOV.U32 R23, RZ, RZ, RZ ;  /* 0x000000ffff177224 */ /* 0x000fe200078e00ff */
[----:B------:R-:W-:Y:S01]  /*13a0*/  MOV R9, RZ ;  /* 0x000000ff00097202 */ /* 0x000fe20000000f00 */
[----:B------:R-:W-:Y:S01]  /*13b0*/  @!P0 FMUL R19, R22, R22 ;  /* 0x0000001616138220 */ /* 0x000fe20000400000 */
[----:B------:R-:W-:Y:S01]  /*13c0*/  @!P2 FMUL R23, R8, R8 ;  /* 0x000000080817a220 */ /* 0x000fe20000400000 */
[----:B------:R-:W-:Y:S01]  /*13d0*/  BSSY.RECONVERGENT B0, `(.L_x_145) ;  /* 0x000001a000007945 */ /* 0x000fe20003800200 */
[----:B0-----:R-:W-:-:S05]  /*13e0*/  @P5 FADD R21, R28, R21 ;  /* 0x000000151c155221 */ /* 0x001fca0000000000 */
[----:B------:R0:W-:Y:S01]  /*13f0*/  @!P4 STS [R4+UR5+0x8], R21 ;  /* 0x000008150400c988 */ /* 0x0001e20008000805 */
[--C-:B---3--:R-:W-:Y:S01]  /*1400*/  @!P3 FADD R10, R10, -R7.reuse ;  /* 0x800000070a0ab221 */ /* 0x108fe20000000000 */
[----:B------:R-:W-:-:S04]  /*1410*/  @!P1 FADD R18, R18, -R7 ;  /* 0x8000000712129221 */ /* 0x000fc80000000000 */
[----:B------:R-:W-:Y:S01]  /*1420*/  @!P1 FMUL R24, R18, R18 ;  /* 0x0000001212189220 */ /* 0x000fe20000400000 */
[----:B------:R-:W-:Y:S01]  /*1430*/  BAR.SYNC.DEFER_BLOCKING 0x0 ;  /* 0x0000000000007b1d */ /* 0x000fe20000010000 */
[----:B------:R-:W-:Y:S01]  /*1440*/  ISETP.NE.AND P1, PT, R2, RZ, PT ;  /* 0x000000ff0200720c */ /* 0x000fe20003f25270 */
[----:B------:R-:W-:Y:S01]  /*1450*/  @!P3 FMUL R9, R10, R10 ;  /* 0x0000000a0a09b220 */ /* 0x000fe20000400000 */
[----:B------:R-:W-:-:S03]  /*1460*/  FADD R19, R24, R19 ;  /* 0x0000001318137221 */ /* 0x000fc60000000000 */
[----:B------:R-:W-:-:S04]  /*1470*/  FADD R22, R9, R23 ;  /* 0x0000001709167221 */ /* 0x000fc80000000000 */
[----:B------:R-:W-:-:S04]  /*1480*/  FADD R22, R19, R22 ;  /* 0x0000001613167221 */ /* 0x000fc80000000000 */
[----:B0-----:R-:W-:Y:S05]  /*1490*/  @P1 BRA `(.L_x_146) ;  /* 0x0000000000341947 */ /* 0x001fea0003800000 */
[----:B------:R-:W0:Y:S01]  /*14a0*/  S2UR UR8, SR_CgaCtaId ;  /* 0x00000000000879c3 */ /* 0x000e220000008800 */
[----:B------:R-:W-:Y:S02]  /*14b0*/  UMOV UR7, 0x400 ;  /* 0x0000040000077882 */ /* 0x000fe40000000000 */
[----:B0-----:R-:W-:-:S09]  /*14c0*/  ULEA UR7, UR8, UR7, 0x18 ;  /* 0x0000000708077291 */ /* 0x001fd2000f8ec0ff */
        /* <DEDUP_REMOVED lines=10> */
.L_x_146:
[----:B------:R-:W-:Y:S05]  /*1570*/  BSYNC.RECONVERGENT B0 ;  /* 0x0000000000007941 */ /* 0x000fea0003800200 */
.L_x_145:
[----:B------:R-:W0:Y:S01]  /*1580*/  SHFL.DOWN P0, R9, R22, 0x1, 0x1f ;  /* 0x08201f0016097f89 */ /* 0x000e220000000000 */
[----:B------:R-:W-:Y:S01]  /*1590*/  UIADD3 UR4, UPT, UPT, UR4, 0x2, URZ ;  /* 0x0000000204047890 */ /* 0x000fe2000fffe0ff */
[----:B------:R-:W-:Y:S03]  /*15a0*/  BSSY.RECONVERGENT B0, `(.L_x_147) ;  /* 0x000001c000007945 */ /* 0x000fe60003800200 */
[----:B------:R-:W-:Y:S01]  /*15b0*/  UISETP.NE.AND UP0, UPT, UR4, UR6, UPT ;  /* 0x000000060400728c */ /* 0x000fe2000bf05270 */
[----:B0-----:R-:W-:Y:S01]  /*15c0*/  @P0 FADD R9, R22, R9 ;  /* 0x0000000916090221 */ /* 0x001fe20000000000 */
[----:B------:R-:W-:-:S04]  /*15d0*/  FADD R22, R21, R16 ;  /* 0x0000001015167221 */ /* 0x000fc80000000000 */
        /* <DEDUP_REMOVED lines=24> */
.L_x_148:
[----:B------:R-:W-:Y:S05]  /*1760*/  BSYNC.RECONVERGENT B0 ;  /* 0x0000000000007941 */ /* 0x000fea0003800200 */
.L_x_147:
[----:B------:R-:W-:Y:S01]  /*1770*/  FADD R16, R22, R23 ;  /* 0x0000001716107221 */ /* 0x000fe20000000000 */
[----:B------:R-:W-:Y:S01]  /*1780*/  IADD3 R20, PT, PT, R20, 0x200, RZ ;  /* 0x0000020014147810 */ /* 0x000fe20007ffe0ff */
[----:B------:R-:W-:Y:S06]  /*1790*/  BRA.U UP0, `(.L_x_149) ;  /* 0xfffffff900147547 */ /* 0x000fec000b83ffff */
.L_x_144:
[----:B------:R-:W-:-:S09]  /*17a0*/  UISETP.NE.AND UP0, UPT, UR12, URZ, UPT ;  /* 0x000000ff0c00728c */ /* 0x000fd2000bf05270 */
[----:B------:R-:W-:Y:S05]  /*17b0*/  BRA.U !UP0, `(.L_x_143) ;  /* 0x0000000108ec7547 */ /* 0x000fea000b800000 */
[----:B------:R-:W3:Y:S01]  /*17c0*/  LDCU UR4, c[0x0][0x3bc] ;  /* 0x00007780ff0477ac */ /* 0x000ee20008000800 */
[----:B------:R-:W-:-:S04]  /*17d0*/  SHF.L.U32 R9, R20, 0x2, RZ ;  /* 0x0000000214097819 */ /* 0x000fc800000006ff */
[C---:B------:R-:W-:Y:S01]  /*17e0*/  IADD3 R10, PT, PT, R9.reuse, 0x2, RZ ;  /* 0x00000002090a7810 */ /* 0x040fe20007ffe0ff */
[C---:B------:R-:W-:Y:S01]  /*17f0*/  VIADD R8, R9.reuse, 0x1 ;  /* 0x0000000109087836 */ /* 0x040fe20000000000 */
[C---:B------:R-:W-:Y:S02]  /*1800*/  IADD3 R11, PT, PT, R9.reuse, 0x3, RZ ;  /* 0x00000003090b7810 */ /* 0x040fe40007ffe0ff */
[C---:B---3--:R-:W-:Y:S02]  /*1810*/  ISETP.GE.AND P0, PT, R9.reuse, UR4, PT ;  /* 0x0000000409007c0c */ /* 0x048fe4000bf06270 */
[----:B------:R-:W-:Y:S01]  /*1820*/  ISETP.GE.AND P1, PT, R8, UR4, PT ;  /* 0x0000000408007c0c */ /* 0x000fe2000bf26270 */
[----:B------:R-:W-:Y:S01]  /*1830*/  IMAD.WIDE.U32 R8, R9, 0x4, R12 ;  /* 0x0000000409087825 */ /* 0x000fe200078e000c */
[----:B------:R-:W-:Y:S02]  /*1840*/  ISETP.GE.AND P2, PT, R10, UR4, PT ;  /* 0x000000040a007c0c */ /* 0x000fe4000bf46270 */
[----:B------:R-:W-:-:S07]  /*1850*/  ISETP.GE.AND P3, PT, R11, UR4, PT ;  /* 0x000000040b007c0c */ /* 0x000fce000bf66270 */
[----:B------:R-:W3:Y:S04]  /*1860*/  @!P0 LDG.E.CONSTANT R18, desc[UR10][R8.64] ;  /* 0x0000000a08128981 */ /* 0x000ee8000c1e9900 */
[----:B------:R-:W4:Y:S04]  /*1870*/  @!P1 LDG.E.CONSTANT R20, desc[UR10][R8.64+0x4] ;  /* 0x0000040a08149981 */ /* 0x000f28000c1e9900 */
[----:B------:R-:W5:Y:S04]  /*1880*/  @!P2 LDG.E.CONSTANT R22, desc[UR10][R8.64+0x8] ;  /* 0x0000080a0816a981 */ /* 0x000f68000c1e9900 */
[----:B------:R-:W2:Y:S01]  /*1890*/  @!P3 LDG.E.CONSTANT R26, desc[UR10][R8.64+0xc] ;  /* 0x00000c0a081ab981 */ /* 0x000ea2000c1e9900 */
[----:B------:R-:W-:Y:S01]  /*18a0*/  HFMA2 R19, -RZ, RZ, 0, 0 ;  /* 0x00000000ff137431 */ /* 0x000fe200000001ff */
[----:B------:R-:W-:Y:S01]  /*18b0*/  CS2R R10, SRZ ;  /* 0x00000000000a7805 */ /* 0x000fe2000001ff00 */
[----:B------:R-:W-:Y:S01]  /*18c0*/  IMAD.MOV.U32 R24, RZ, RZ, RZ ;  /* 0x000000ffff187224 */ /* 0x000fe200078e00ff */
[----:B------:R-:W-:Y:S01]  /*18d0*/  BSSY.RECONVERGENT B0, `(.L_x_150) ;  /* 0x0000028000007945 */ /* 0x000fe20003800200 */
[--C-:B---3--:R-:W-:Y:S01]  /*18e0*/  @!P0 FADD R18, R18, -R7.reuse ;  /* 0x8000000712128221 */ /* 0x108fe20000000000 */
[----:B----4-:R-:W-:-:S03]  /*18f0*/  @!P1 FADD R20, R20, -R7 ;  /* 0x8000000714149221 */ /* 0x010fc60000000000 */
[----:B------:R-:W-:Y:S01]  /*1900*/  @!P0 FMUL R10, R18, R18 ;  /* 0x00000012120a8220 */ /* 0x000fe20000400000 */
[--C-:B-----5:R-:W-:Y:S01]  /*1910*/  @!P2 FADD R22, R22, -R7.reuse ;  /* 0x800000071616a221 */ /* 0x120fe20000000000 */
[----:B------:R-:W-:Y:S01]  /*1920*/  @!P1 FMUL R11, R20, R20 ;  /* 0x00000014140b9220 */ /* 0x000fe20000400000 */
[----:B--2---:R-:W-:Y:S01]  /*1930*/  ISETP.NE.AND P1, PT, R17, RZ, PT ;  /* 0x000000ff1100720c */ /* 0x004fe20003f25270 */
[----:B------:R-:W-:Y:S01]  /*1940*/  @!P3 FADD R26, R26, -R7 ;  /* 0x800000071a1ab221 */ /* 0x000fe20000000000 */
[----:B------:R-:W-:Y:S01]  /*1950*/  @!P2 FMUL R19, R22, R22 ;  /* 0x000000161613a220 */ /* 0x000fe20000400000 */
[----:B------:R-:W-:Y:S02]  /*1960*/  FADD R10, R11, R10 ;  /* 0x0000000a0b0a7221 */ /* 0x000fe40000000000 */
[----:B------:R-:W-:-:S04]  /*1970*/  @!P3 FMUL R24, R26, R26 ;  /* 0x0000001a1a18b220 */ /* 0x000fc80000400000 */
[----:B------:R-:W-:-:S04]  /*1980*/  FADD R19, R24, R19 ;  /* 0x0000001318137221 */ /* 0x000fc80000000000 */
[----:B------:R-:W-:-:S05]  /*1990*/  FADD R10, R10, R19 ;  /* 0x000000130a0a7221 */ /* 0x000fca0000000000 */
[----:B------:R-:W2:Y:S02]  /*19a0*/  SHFL.DOWN P0, R9, R10, 0x1, 0x1f ;  /* 0x08201f000a097f89 */ /* 0x000ea40000000000 */
[----:B--2---:R-:W-:-:S05]  /*19b0*/  @P0 FADD R9, R10, R9 ;  /* 0x000000090a090221 */ /* 0x004fca0000000000 */
[----:B------:R-:W2:Y:S02]  /*19c0*/  SHFL.DOWN P0, R8, R9, 0x2, 0x1f ;  /* 0x08401f0009087f89 */ /* 0x000ea40000000000 */
[----:B--2---:R-:W-:-:S05]  /*19d0*/  @P0 FADD R8, R9, R8 ;  /* 0x0000000809080221 */ /* 0x004fca0000000000 */
[----:B------:R-:W2:Y:S02]  /*19e0*/  SHFL.DOWN P0, R11, R8, 0x4, 0x1f ;  /* 0x08801f00080b7f89 */ /* 0x000ea40000000000 */
[----:B--2---:R-:W-:-:S05]  /*19f0*/  @P0 FADD R11, R8, R11 ;  /* 0x0000000b080b0221 */ /* 0x004fca0000000000 */
[----:B------:R-:W2:Y:S02]  /*1a00*/  SHFL.DOWN P0, R18, R11, 0x8, 0x1f ;  /* 0x09001f000b127f89 */ /* 0x000ea40000000000 */
[----:B--2---:R-:W-:-:S05]  /*1a10*/  @P0 FADD R18, R11, R18 ;  /* 0x000000120b120221 */ /* 0x004fca0000000000 */
[----:B------:R-:W2:Y:S02]  /*1a20*/  SHFL.DOWN P0, R21, R18, 0x10, 0x1f ;  /* 0x0a001f0012157f89 */ /* 0x000ea40000000000 */
[----:B--2---:R-:W-:Y:S01]  /*1a30*/  @P0 FADD R21, R18, R21 ;  /* 0x0000001512150221 */ /* 0x004fe20000000000 */
[----:B------:R-:W-:-:S04]  /*1a40*/  ISETP.NE.AND P0, PT, R2, RZ, PT ;  /* 0x000000ff0200720c */ /* 0x000fc80003f05270 */
[----:B------:R2:W-:Y:S01]  /*1a50*/  @!P1 STS [R4+UR5+0x8], R21 ;  /* 0x0000081504009988 */ /* 0x0005e20008000805 */
[----:B------:R-:W-:Y:S08]  /*1a60*/  BAR.SYNC.DEFER_BLOCKING 0x0 ;  /* 0x0000000000007b1d */ /* 0x000ff00000010000 */
[----:B------:R-:W-:Y:S05]  /*1a70*/  @P0 BRA `(.L_x_151) ;  /* 0x0000000000340947 */ /* 0x000fea0003800000 */
[----:B------:R-:W3:Y:S01]  /*1a80*/  S2UR UR7, SR_CgaCtaId ;  /* 0x00000000000779c3 */ /* 0x000ee20000008800 */
[----:B------:R-:W-:Y:S02]  /*1a90*/  UMOV UR4, 0x400 ;  /* 0x0000040000047882 */ /* 0x000fe40000000000 */
[----:B---3--:R-:W-:-:S09]  /*1aa0*/  ULEA UR4, UR7, UR4, 0x18 ;  /* 0x0000000407047291 */ /* 0x008fd2000f8ec0ff */
[----:B------:R-:W2:Y:S04]  /*1ab0*/  LDS R20, [UR4+0xc] ;  /* 0x00000c04ff147984 */ /* 0x000ea80008000800 */
[----:B------:R-:W3:Y:S04]  /*1ac0*/  LDS.128 R8, [UR4+0x10] ;  /* 0x00001004ff087984 */ /* 0x000ee80008000c00 */
[----:B------:R-:W4:Y:S01]  /*1ad0*/  LDS.64 R18, [UR4+0x20] ;  /* 0x00002004ff127984 */ /* 0x000f220008000a00 */
[----:B--2---:R-:W-:-:S04]  /*1ae0*/  FADD R21, R21, R20 ;  /* 0x0000001415157221 */ /* 0x004fc80000000000 */
[----:B---3--:R-:W-:-:S04]  /*1af0*/  FADD R8, R21, R8 ;  /* 0x0000000815087221 */ /* 0x008fc80000000000 */
[----:B------:R-:W-:-:S04]  /*1b00*/  FADD R9, R8, R9 ;  /* 0x0000000908097221 */ /* 0x000fc80000000000 */
[----:B------:R-:W-:-:S04]  /*1b10*/  FADD R10, R9, R10 ;  /* 0x0000000a090a7221 */ /* 0x000fc80000000000 */
[----:B------:R-:W-:-:S04]  /*1b20*/  FADD R11, R10, R11 ;  /* 0x0000000b0a0b7221 */ /* 0x000fc80000000000 */
[----:B----4-:R-:W-:-:S04]  /*1b30*/  FADD R18, R11, R18 ;  /* 0x000000120b127221 */ /* 0x010fc80000000000 */
[----:B------:R-:W-:-:S07]  /*1b40*/  FADD R21, R18, R19 ;  /* 0x0000001312157221 */ /* 0x000fce0000000000 */
.L_x_151:
[----:B------:R-:W-:Y:S05]  /*1b50*/  BSYNC.RECONVERGENT B0 ;  /* 0x0000000000007941 */ /* 0x000fea0003800200 */
.L_x_150:
[----:B------:R-:W-:-:S07]  /*1b60*/  FADD R16, R16, R21 ;  /* 0x0000001510107221 */ /* 0x000fce0000000000 */
.L_x_143:
[----:B------:R-:W3:Y:S01]  /*1b70*/  S2UR UR7, SR_CgaCtaId ;  /* 0x00000000000779c3 */ /* 0x000ee20000008800 */
[----:B------:R-:W-:Y:S01]  /*1b80*/  ISETP.NE.AND P0, PT, R2, RZ, PT ;  /* 0x000000ff0200720c */ /* 0x000fe20003f05270 */
[----:B------:R-:W-:Y:S01]  /*1b90*/  UMOV UR4, 0x400 ;  /* 0x0000040000047882 */ /* 0x000fe20000000000 */
[----:B------:R-:W-:-:S04]  /*1ba0*/  I2FP.F32.S32 R18, UR14 ;  /* 0x0000000e00127c45 */ /* 0x000fc80008201400 */
[----:B------:R-:W4:Y:S01]  /*1bb0*/  MUFU.RCP R8, R18 ;  /* 0x0000001200087308 */ /* 0x000f220000001000 */
[----:B---3--:R-:W-:Y:S01]  /*1bc0*/  ULEA UR4, UR7, UR4, 0x18 ;  /* 0x0000000407047291 */ /* 0x008fe2000f8ec0ff */
[----:B----4-:R-:W-:-:S04]  /*1bd0*/  FFMA R11, -R18, R8, 1 ;  /* 0x3f800000120b7423 */ /* 0x010fc80000000108 */
[----:B------:R-:W-:-:S04]  /*1be0*/  FFMA R8, R8, R11, R8 ;  /* 0x0000000b08087223 */ /* 0x000fc80000000008 */
[----:B------:R-:W-:Y:S01]  /*1bf0*/  @!P0 STS [UR4], R16 ;  /* 0x00000010ff008988 */ /* 0x000fe20008000804 */
[----:B------:R-:W-:Y:S06]  /*1c00*/  BAR.SYNC.DEFER_BLOCKING 0x0 ;  /* 0x0000000000007b1d */ /* 0x000fec0000010000 */
[----:B------:R-:W3:Y:S01]  /*1c10*/  LDS R9, [UR4] ;  /* 0x00000004ff097984 */ /* 0x000ee20008000800 */
[----:B------:R-:W4:Y:S02]  /*1c20*/  LDCU UR4, c[0x0][0x3bc] ;  /* 0x00007780ff0477ac */ /* 0x000f240008000800 */
[----:B----4-:R-:W-:Y:S01]  /*1c30*/  ISETP.GE.AND P2, PT, R2, UR4, PT ;  /* 0x0000000402007c0c */ /* 0x010fe2000bf46270 */
[----:B---3--:R-:W3:Y:S01]  /*1c40*/  FCHK P0, R9, R18 ;  /* 0x0000001209007302 */ /* 0x008ee20000000000 */
[----:B------:R-:W-:-:S04]  /*1c50*/  FFMA R10, R8, R9, RZ ;  /* 0x00000009080a7223 */ /* 0x000fc800000000ff */
[----:B------:R-:W-:-:S04]  /*1c60*/  FFMA R11, -R18, R10, R9 ;  /* 0x0000000a120b7223 */ /* 0x000fc80000000109 */
[----:B------:R-:W-:Y:S01]  /*1c70*/  FFMA R8, R8, R11, R10 ;  /* 0x0000000b08087223 */ /* 0x000fe2000000000a */
[----:B---3--:R-:W-:Y:S06]  /*1c80*/  @!P0 BRA `(.L_x_152) ;  /* 0x0000000000108947 */ /* 0x008fec0003800000 */
[----:B------:R-:W-:Y:S02]  /*1c90*/  MOV R8, R9 ;  /* 0x0000000900087202 */ /* 0x000fe40000000f00 */
[----:B------:R-:W-:Y:S02]  /*1ca0*/  MOV R9, R18 ;  /* 0x0000001200097202 */ /* 0x000fe40000000f00 */
[----:B------:R-:W-:-:S07]  /*1cb0*/  MOV R10, 0x1cd0 ;  /* 0x00001cd0000a7802 */ /* 0x000fce0000000f00 */
[----:B012---:R-:W-:Y:S05]  /*1cc0*/  CALL.REL.NOINC `($__internal_5_$__cuda_sm3x_div_rn_noftz_f32_slowpath) ;  /* 0x0000000c006c7944 */ /* 0x007fea0003c00000 */
.L_x_152:
[----:B------:R-:W3:Y:S01]  /*1cd0*/  LDCU UR4, c[0x0][0x398] ;  /* 0x00007300ff0477ac */ /* 0x000ee20008000800 */
[----:B------:R-:W-:Y:S01]  /*1ce0*/  BSSY.RECONVERGENT B0, `(.L_x_153) ;  /* 0x0000092000007945 */ /* 0x000fe20003800200 */
[----:B---3--:R-:W-:Y:S01]  /*1cf0*/  FADD R8, R8, UR4 ;  /* 0x0000000408087e21 */ /* 0x008fe20008000000 */
[----:B------:R-:W3:Y:S04]  /*1d00*/  LDCU UR4, c[0x0][0x3bc] ;  /* 0x00007780ff0477ac */ /* 0x000ee80008000800 */
[----:B------:R-:W-:-:S13]  /*1d10*/  FSETP.GEU.AND P0, PT, |R8|, 1.175494350822287508e-38, PT ;  /* 0x008000000800780b */ /* 0x000fda0003f0e200 */
[----:B------:R-:W-:-:S04]  /*1d20*/  @!P0 FMUL R8, R8, 16777216 ;  /* 0x4b80000008088820 */ /* 0x000fc80000400000 */
[----:B------:R-:W4:Y:S02]  /*1d30*/  MUFU.RSQ R22, R8 ;  /* 0x0000000800167308 */ /* 0x000f240000001400 */
[----:B----4-:R-:W-:Y:S01]  /*1d40*/  @!P0 FMUL R22, R22, 4096 ;  /* 0x4580000016168820 */ /* 0x010fe20000400000 */
[----:B---3--:R-:W-:Y:S06]  /*1d50*/  @P2 BRA `(.L_x_154) ;  /* 0x0000000800282947 */ /* 0x008fec0003800000 */
[C---:B------:R-:W-:Y:S01]  /*1d60*/  LOP3.LUT R24, R0.reuse, 0x3, RZ, 0xc0, !PT ;  /* 0x0000000300187812 */ /* 0x040fe200078ec0ff */
[----:B------:R-:W-:Y:S01]  /*1d70*/  BSSY.RECONVERGENT B1, `(.L_x_155) ;  /* 0x000003e000017945 */ /* 0x000fe20003800200 */
[----:B------:R-:W-:Y:S02]  /*1d80*/  ISETP.GE.U32.AND P0, PT, R0, 0x3, PT ;  /* 0x000000030000780c */ /* 0x000fe40003f06070 */
[----:B------:R-:W-:Y:S02]  /*1d90*/  ISETP.NE.AND P1, PT, R24, 0x3, PT ;  /* 0x000000031800780c */ /* 0x000fe40003f25270 */
[----:B0-2---:R-:W-:-:S11]  /*1da0*/  MOV R21, R2 ;  /* 0x0000000200157202 */ /* 0x005fd60000000f00 */
[----:B------:R-:W-:Y:S05]  /*1db0*/  @!P1 BRA `(.L_x_156) ;  /* 0x0000000000e49947 */ /* 0x000fea0003800000 */
[----:B------:R-:W0:Y:S01]  /*1dc0*/  LDC.64 R16, c[0x0][0x390] ;  /* 0x0000e400ff107b82 */ /* 0x000e220000000a00 */
[C---:B------:R-:W-:Y:S01]  /*1dd0*/  LEA R18, P1, R2.reuse, R12, 0x2 ;  /* 0x0000000c02127211 */ /* 0x040fe200078210ff */
[----:B------:R-:W2:Y:S04]  /*1de0*/  LDG.E.CONSTANT R25, desc[UR10][R14.64] ;  /* 0x0000000a0e197981 */ /* 0x000ea8000c1e9900 */
[----:B------:R-:W-:Y:S02]  /*1df0*/  IMAD.X R19, RZ, RZ, R13, P1 ;  /* 0x000000ffff137224 */ /* 0x000fe400008e060d */
[----:B------:R-:W3:Y:S03]  /*1e00*/  LDC.64 R10, c[0x0][0x3a0] ;  /* 0x0000e800ff0a7b82 */ /* 0x000ee60000000a00 */
[----:B------:R-:W4:Y:S05]  /*1e10*/  LDG.E.CONSTANT R20, desc[UR10][R18.64] ;  /* 0x0000000a12147981 */ /* 0x000f2a000c1e9900 */
[----:B------:R-:W5:Y:S01]  /*1e20*/  LDC.64 R8, c[0x0][0x3b0] ;  /* 0x0000ec00ff087b82 */ /* 0x000f620000000a00 */
[----:B0-----:R-:W-:-:S05]  /*1e30*/  IMAD.WIDE.U32 R16, R2, 0x4, R16 ;  /* 0x0000000402107825 */ /* 0x001fca00078e0010 */
[----:B-1----:R-:W2:Y:S01]  /*1e40*/  LDG.E.CONSTANT R27, desc[UR10][R16.64] ;  /* 0x0000000a101b7981 */ /* 0x002ea2000c1e9900 */
[----:B------:R-:W-:-:S05]  /*1e50*/  IADD3 R21, PT, PT, R5, R2, RZ ;  /* 0x0000000205157210 */ /* 0x000fca0007ffe0ff */
[----:B---3--:R-:W-:-:S04]  /*1e60*/  IMAD.WIDE R10, R21, 0x4, R10 ;  /* 0x00000004150a7825 */ /* 0x008fc800078e020a */
[----:B-----5:R-:W-:Y:S01]  /*1e70*/  IMAD.WIDE R8, R21, 0x4, R8 ;  /* 0x0000000415087825 */ /* 0x020fe200078e0208 */
[----:B------:R-:W-:Y:S02]  /*1e80*/  ISETP.NE.AND P1, PT, R24, RZ, PT ;  /* 0x000000ff1800720c */ /* 0x000fe40003f25270 */
[----:B------:R-:W-:Y:S01]  /*1e90*/  IADD3 R21, PT, PT, R2, R3, RZ ;  /* 0x0000000302157210 */ /* 0x000fe20007ffe0ff */
[----:B----4-:R-:W-:-:S04]  /*1ea0*/  FADD R23, R20, -R7 ;  /* 0x8000000714177221 */ /* 0x010fc80000000000 */
[----:B------:R-:W-:-:S04]  /*1eb0*/  FMUL R20, R22, R23 ;  /* 0x0000001716147220 */ /* 0x000fc80000400000 */
[----:B--2---:R-:W-:-:S05]  /*1ec0*/  FFMA R25, R20, R25, R27 ;  /* 0x0000001914197223 */ /* 0x004fca000000001b */
[----:B------:R0:W-:Y:S04]  /*1ed0*/  STG.E desc[UR10][R10.64], R25 ;  /* 0x000000190a007986 */ /* 0x0001e8000c10190a */
[----:B------:R0:W-:Y:S01]  /*1ee0*/  STG.E desc[UR10][R8.64], R23 ;  /* 0x0000001708007986 */ /* 0x0001e2000c10190a */
[----:B------:R-:W-:Y:S05]  /*1ef0*/  @!P1 BRA `(.L_x_156) ;  /* 0x0000000000949947 */ /* 0x000fea0003800000 */
[C---:B------:R-:W-:Y:S02]  /*1f00*/  SHF.L.U32 R21, R3.reuse, 0x2, RZ ;  /* 0x0000000203157819 */ /* 0x040fe400000006ff */
[----:B0-----:R-:W-:Y:S02]  /*1f10*/  SHF.L.U32 R23, R3, 0x2, RZ ;  /* 0x0000000203177819 */ /* 0x001fe400000006ff */
[----:B------:R-:W-:-:S05]  /*1f20*/  IADD3 R20, P1, PT, R21, R18, RZ ;  /* 0x0000001215147210 */ /* 0x000fca0007f3e0ff */
[----:B------:R-:W-:Y:S01]  /*1f30*/  IMAD.X R21, RZ, RZ, R19, P1 ;  /* 0x000000ffff157224 */ /* 0x000fe200008e0613 */
[----:B------:R-:W-:Y:S01]  /*1f40*/  ISETP.NE.AND P1, PT, R24, 0x1, PT ;  /* 0x000000011800780c */ /* 0x000fe20003f25270 */
[----:B------:R-:W-:-:S03]  /*1f50*/  IMAD.WIDE R18, R3, 0x4, R14 ;  /* 0x0000000403127825 */ /* 0x000fc600078e020e */
[----:B------:R0:W2:Y:S01]  /*1f60*/  LDG.E.CONSTANT R24, desc[UR10][R20.64] ;  /* 0x0000000a14187981 */ /* 0x0000a2000c1e9900 */
[----:B------:R-:W-:Y:S01]  /*1f70*/  IMAD.WIDE R16, R3, 0x4, R16 ;  /* 0x0000000403107825 */ /* 0x000fe200078e0210 */
[----:B------:R-:W-:Y:S02]  /*1f80*/  IADD3 R10, P2, PT, R10, R23, RZ ;  /* 0x000000170a0a7210 */ /* 0x000fe40007f5e0ff */
[----:B------:R-:W3:Y:S02]  /*1f90*/  LDG.E.CONSTANT R25, desc[UR10][R18.64] ;  /* 0x0000000a12197981 */ /* 0x000ee4000c1e9900 */
[----:B------:R-:W-:Y:S02]  /*1fa0*/  IADD3.X R11, PT, PT, RZ, R11, RZ, P2, !PT ;  /* 0x0000000bff0b7210 */ /* 0x000fe400017fe4ff */
[----:B------:R-:W3:Y:S01]  /*1fb0*/  LDG.E.CONSTANT R29, desc[UR10][R16.64] ;  /* 0x0000000a101d7981 */ /* 0x000ee2000c1e9900 */
[----:B0-----:R-:W-:-:S04]  /*1fc0*/  @P1 IADD3 R20, P2, PT, R23, R20, RZ ;  /* 0x0000001417141210 */ /* 0x001fc80007f5e0ff */
[----:B------:R-:W-:-:S05]  /*1fd0*/  @P1 IADD3.X R21, PT, PT, RZ, R21, RZ, P2, !PT ;  /* 0x00000015ff151210 */ /* 0x000fca00017fe4ff */
[----:B------:R-:W4:Y:S01]  /*1fe0*/  @P1 LDG.E.CONSTANT R20, desc[UR10][R20.64] ;  /* 0x0000000a14141981 */ /* 0x000f22000c1e9900 */
[----:B--2---:R-:W-:-:S04]  /*1ff0*/  FADD R27, R24, -R7 ;  /* 0x80000007181b7221 */ /* 0x004fc80000000000 */
[----:B------:R-:W-:-:S04]  /*2000*/  FMUL R24, R22, R27 ;  /* 0x0000001b16187220 */ /* 0x000fc80000400000 */
[----:B---3--:R-:W-:Y:S01]  /*2010*/  FFMA R26, R24, R25, R29 ;  /* 0x00000019181a7223 */ /* 0x008fe2000000001d */
[----:B------:R-:W-:-:S04]  /*2020*/  @P1 IMAD.WIDE R24, R3, 0x4, R18 ;  /* 0x0000000403181825 */ /* 0x000fc800078e0212 */
[----:B------:R-:W-:Y:S02]  /*2030*/  @P1 IMAD.WIDE R28, R3, 0x4, R16 ;  /* 0x00000004031c1825 */ /* 0x000fe400078e0210 */
[----:B------:R-:W2:Y:S04]  /*2040*/  @P1 LDG.E.CONSTANT R24, desc[UR10][R24.64] ;  /* 0x0000000a18181981 */ /* 0x000ea8000c1e9900 */
[----:B------:R-:W2:Y:S01]  /*2050*/  @P1 LDG.E.CONSTANT R28, desc[UR10][R28.64] ;  /* 0x0000000a1c1c1981 */ /* 0x000ea2000c1e9900 */
[----:B------:R-:W-:Y:S01]  /*2060*/  IADD3 R8, P2, PT, R8, R23, RZ ;  /* 0x0000001708087210 */ /* 0x000fe20007f5e0ff */
[----:B----4-:R-:W-:Y:S02]  /*2070*/  @P1 FADD R19, R20, -R7 ;  /* 0x8000000714131221 */ /* 0x010fe40000000000 */
[----:B------:R0:W-:Y:S01]  /*2080*/  STG.E desc[UR10][R10.64], R26 ;  /* 0x0000001a0a007986 */ /* 0x0001e2000c10190a */
[C---:B------:R-:W-:Y:S01]  /*2090*/  @P1 IADD3 R16, P3, PT, R23.reuse, R8, RZ ;  /* 0x0000000817101210 */ /* 0x040fe20007f7e0ff */
[----:B------:R-:W-:Y:S01]  /*20a0*/  IMAD.X R9, RZ, RZ, R9, P2 ;  /* 0x000000ffff097224 */ /* 0x000fe200010e0609 */
[----:B0-----:R-:W-:Y:S01]  /*20b0*/  @P1 IADD3 R10, P2, PT, R23, R10, RZ ;  /* 0x0000000a170a1210 */ /* 0x001fe20007f5e0ff */
[----:B------:R-:W-:-:S03]  /*20c0*/  @P1 FMUL R23, R22, R19 ;  /* 0x0000001316171220 */ /* 0x000fc60000400000 */
[----:B------:R-:W-:Y:S02]  /*20d0*/  @P1 IADD3.X R17, PT, PT, RZ, R9, RZ, P3, !PT ;  /* 0x00000009ff111210 */ /* 0x000fe40001ffe4ff */
[----:B------:R-:W-:Y:S01]  /*20e0*/  @P1 IADD3.X R11, PT, PT, RZ, R11, RZ, P2, !PT ;  /* 0x0000000bff0b1210 */ /* 0x000fe200017fe4ff */
[----:B------:R3:W-:Y:S01]  /*20f0*/  STG.E desc[UR10][R8.64], R27 ;  /* 0x0000001b08007986 */ /* 0x0007e2000c10190a */
[----:B------:R-:W-:-:S04]  /*2100*/  IADD3 R21, PT, PT, R3, R2, R3 ;  /* 0x0000000203157210 */ /* 0x000fc80007ffe003 */
[----:B------:R-:W-:Y:S01]  /*2110*/  @P1 IADD3 R21, PT, PT, R21, R3, RZ ;  /* 0x0000000315151210 */ /* 0x000fe20007ffe0ff */
[----:B--2---:R-:W-:-:S05]  /*2120*/  @P1 FFMA R23, R23, R24, R28 ;  /* 0x0000001817171223 */ /* 0x004fca000000001c */
[----:B------:R3:W-:Y:S04]  /*2130*/  @P1 STG.E desc[UR10][R10.64], R23 ;  /* 0x000000170a001986 */ /* 0x0007e8000c10190a */
[----:B------:R3:W-:Y:S02]  /*2140*/  @P1 STG.E desc[UR10][R16.64], R19 ;  /* 0x0000001310001986 */ /* 0x0007e4000c10190a */
.L_x_156:
[----:B------:R-:W-:Y:S05]  /*2150*/  BSYNC.RECONVERGENT B1 ;  /* 0x0000000000017941 */ /* 0x000fea0003800200 */
.L_x_155:
[----:B------:R-:W-:Y:S05]  /*2160*/  @!P0 BRA `(.L_x_154) ;  /* 0x0000000400248947 */ /* 0x000fea0003800000 */
[----:B0--3--:R-:W-:-:S07]  /*2170*/  IMAD.SHL.U32 R23, R3, 0x4, RZ ;  /* 0x0000000403177824 */ /* 0x009fce00078e00ff */
.L_x_157:
[----:B------:R-:W1:Y:S01]  /*2180*/  LDC.64 R8, c[0x0][0x388] ;  /* 0x0000e200ff087b82 */ /* 0x000e620000000a00 */
[----:B----4-:R-:W-:-:S05]  /*2190*/  IMAD.WIDE R16, R21, 0x4, R12 ;  /* 0x0000000415107825 */ /* 0x010fca00078e020c */
[----:B------:R0:W2:Y:S02]  /*21a0*/  LDG.E.CONSTANT R18, desc[UR10][R16.64] ;  /* 0x0000000a10127981 */ /* 0x0000a4000c1e9900 */
[----:B------:R-:W3:Y:S01]  /*21b0*/  LDC.64 R10, c[0x0][0x390] ;  /* 0x0000e400ff0a7b82 */ /* 0x000ee20000000a00 */
[----:B-1----:R-:W-:-:S05]  /*21c0*/  IMAD.WIDE.U32 R26, R21, 0x4, R8 ;  /* 0x00000004151a7825 */ /* 0x002fca00078e0008 */
[----:B------:R1:W4:Y:S01]  /*21d0*/  LDG.E.CONSTANT R19, desc[UR10][R26.64] ;  /* 0x0000000a1a137981 */ /* 0x000322000c1e9900 */
[----:B---3--:R-:W-:-:S05]  /*21e0*/  IMAD.WIDE.U32 R24, R21, 0x4, R10 ;  /* 0x0000000415187825 */ /* 0x008fca00078e000a */
[----:B------:R2:W4:Y:S01]  /*21f0*/  LDG.E.CONSTANT R29, desc[UR10][R24.64] ;  /* 0x0000000a181d7981 */ /* 0x000522000c1e9900 */
[----:B0-----:R-:W-:Y:S02]  /*2200*/  IADD3 R16, P0, PT, R23, R16, RZ ;  /* 0x0000001017107210 */ /* 0x001fe40007f1e0ff */
[----:B-1----:R-:W-:Y:S02]  /*2210*/  IADD3 R27, PT, PT, R3, R21, RZ ;  /* 0x00000015031b7210 */ /* 0x002fe40007ffe0ff */
[----:B------:R-:W-:-:S05]  /*2220*/  IADD3.X R17, PT, PT, RZ, R17, RZ, P0, !PT ;  /* 0x00000011ff117210 */ /* 0x000fca00007fe4ff */
[----:B------:R-:W3:Y:S01]  /*2230*/  LDG.E.CONSTANT R24, desc[UR10][R16.64] ;  /* 0x0000000a10187981 */ /* 0x000ee2000c1e9900 */
[----:B--2---:R-:W-:-:S04]  /*2240*/  FADD R25, R18, -R7 ;  /* 0x8000000712197221 */ /* 0x004fc80000000000 */
[----:B------:R-:W-:-:S04]  /*2250*/  FMUL R28, R22, R25 ;  /* 0x00000019161c7220 */ /* 0x000fc80000400000 */
[----:B----4-:R-:W-:Y:S01]  /*2260*/  FFMA R28, R28, R19, R29 ;  /* 0x000000131c1c7223 */ /* 0x010fe2000000001d */
[----:B------:R-:W-:-:S05]  /*2270*/  IMAD.WIDE.U32 R18, R27, 0x4, R8 ;  /* 0x000000041b127825 */ /* 0x000fca00078e0008 */
[----:B------:R0:W2:Y:S02]  /*2280*/  LDG.E.CONSTANT R20, desc[UR10][R18.64] ;  /* 0x0000000a12147981 */ /* 0x0000a4000c1e9900 */
[----:B0-----:R-:W-:-:S05]  /*2290*/  IMAD.WIDE.U32 R18, R27, 0x4, R10 ;  /* 0x000000041b127825 */ /* 0x001fca00078e000a */
[----:B------:R0:W2:Y:S01]  /*22a0*/  LDG.E.CONSTANT R26, desc[UR10][R18.64] ;  /* 0x0000000a121a7981 */ /* 0x0000a2000c1e9900 */
[----:B---3--:R-:W-:-:S04]  /*22b0*/  FADD R29, R24, -R7 ;  /* 0x80000007181d7221 */ /* 0x008fc80000000000 */
[----:B------:R-:W-:Y:S01]  /*22c0*/  FMUL R24, R22, R29 ;  /* 0x0000001d16187220 */ /* 0x000fe20000400000 */
[----:B0-----:R-:W0:Y:S03]  /*22d0*/  LDC.64 R18, c[0x0][0x3a0] ;  /* 0x0000e800ff127b82 */ /* 0x001e260000000a00 */
[----:B--2---:R-:W-:Y:S01]  /*22e0*/  FFMA R24, R24, R20, R26 ;  /* 0x0000001418187223 */ /* 0x004fe2000000001a */
[----:B------:R-:W-:-:S04]  /*22f0*/  IADD3 R26, PT, PT, R5, R21, RZ ;  /* 0x00000015051a7210 */ /* 0x000fc80007ffe0ff */
[----:B------:R-:W1:Y:S01]  /*2300*/  LDC.64 R20, c[0x0][0x3b0] ;  /* 0x0000ec00ff147b82 */ /* 0x000e620000000a00 */
[----:B0-----:R-:W-:-:S05]  /*2310*/  IMAD.WIDE R18, R26, 0x4, R18 ;  /* 0x000000041a127825 */ /* 0x001fca00078e0212 */
[----:B------:R0:W-:Y:S02]  /*2320*/  STG.E desc[UR10][R18.64], R28 ;  /* 0x0000001c12007986 */ /* 0x0001e4000c10190a */
[----:B0-----:R-:W-:Y:S01]  /*2330*/  IADD3 R18, P0, PT, R23, R18, RZ ;  /* 0x0000001217127210 */ /* 0x001fe20007f1e0ff */
[----:B-1----:R-:W-:-:S04]  /*2340*/  IMAD.WIDE R20, R26, 0x4, R20 ;  /* 0x000000041a147825 */ /* 0x002fc800078e0214 */
[----:B------:R-:W-:Y:S01]  /*2350*/  IMAD.X R19, RZ, RZ, R19, P0 ;  /* 0x000000ffff137224 */ /* 0x000fe200000e0613 */
[----:B------:R0:W-:Y:S02]  /*2360*/  STG.E desc[UR10][R20.64], R25 ;  /* 0x0000001914007986 */ /* 0x0001e4000c10190a */
[----:B0-----:R-:W-:Y:S02]  /*2370*/  IADD3 R20, P0, PT, R23, R20, RZ ;  /* 0x0000001417147210 */ /* 0x001fe40007f1e0ff */
[----:B------:R-:W-:Y:S02]  /*2380*/  IADD3 R25, PT, PT, R27, R3, RZ ;  /* 0x000000031b197210 */ /* 0x000fe40007ffe0ff */
[----:B------:R-:W-:Y:S02]  /*2390*/  IADD3.X R21, PT, PT, RZ, R21, RZ, P0, !PT ;  /* 0x00000015ff157210 */ /* 0x000fe400007fe4ff */
[----:B------:R-:W-:Y:S01]  /*23a0*/  IADD3 R16, P0, PT, R23, R16, RZ ;  /* 0x0000001017107210 */ /* 0x000fe20007f1e0ff */
[----:B------:R-:W-:-:S03]  /*23b0*/  IMAD.WIDE.U32 R26, R25, 0x4, R8 ;  /* 0x00000004191a7825 */ /* 0x000fc600078e0008 */
[----:B------:R-:W-:Y:S01]  /*23c0*/  IADD3.X R17, PT, PT, RZ, R17, RZ, P0, !PT ;  /* 0x00000011ff117210 */ /* 0x000fe200007fe4ff */
[----:B------:R0:W-:Y:S04]  /*23d0*/  STG.E desc[UR10][R18.64], R24 ;  /* 0x0000001812007986 */ /* 0x0001e8000c10190a */
[----:B------:R1:W2:Y:S04]  /*23e0*/  LDG.E.CONSTANT R28, desc[UR10][R26.64] ;  /* 0x0000000a1a1c7981 */ /* 0x0002a8000c1e9900 */
[----:B0-----:R-:W3:Y:S01]  /*23f0*/  LDG.E.CONSTANT R24, desc[UR10][R16.64] ;  /* 0x0000000a10187981 */ /* 0x001ee2000c1e9900 */
[----:B-1----:R-:W-:-:S06]  /*2400*/  IMAD.WIDE.U32 R26, R25, 0x4, R10 ;  /* 0x00000004191a7825 */ /* 0x002fcc00078e000a */
[----:B------:R-:W2:Y:S01]  /*2410*/  LDG.E.CONSTANT R26, desc[UR10][R26.64] ;  /* 0x0000000a1a1a7981 */ /* 0x000ea2000c1e9900 */
[----:B------:R-:W-:-:S03]  /*2420*/  IADD3 R18, P0, PT, R23, R18, RZ ;  /* 0x0000001217127210 */ /* 0x000fc60007f1e0ff */
[----:B------:R0:W-:Y:S02]  /*2430*/  STG.E desc[UR10][R20.64], R29 ;  /* 0x0000001d14007986 */ /* 0x0001e4000c10190a */
[----:B------:R-:W-:Y:S01]  /*2440*/  IMAD.X R19, RZ, RZ, R19, P0 ;  /* 0x000000ffff137224 */ /* 0x000fe200000e0613 */
[----:B0-----:R-:W-:-:S04]  /*2450*/  IADD3 R20, P0, PT, R23, R20, RZ ;  /* 0x0000001417147210 */ /* 0x001fc80007f1e0ff */
[----:B------:R-:W-:Y:S02]  /*2460*/  IADD3.X R21, PT, PT, RZ, R21, RZ, P0, !PT ;  /* 0x00000015ff157210 */ /* 0x000fe400007fe4ff */
[----:B------:R-:W-:-:S05]  /*2470*/  IADD3 R25, PT, PT, R25, R3, RZ ;  /* 0x0000000319197210 */ /* 0x000fca0007ffe0ff */
[----:B------:R-:W-:-:S04]  /*2480*/  IMAD.WIDE.U32 R8, R25, 0x4, R8 ;  /* 0x0000000419087825 */ /* 0x000fc800078e0008 */
[----:B------:R-:W-:Y:S02]  /*2490*/  IMAD.WIDE.U32 R10, R25, 0x4, R10 ;  /* 0x00000004190a7825 */ /* 0x000fe400078e000a */
[----:B------:R-:W4:Y:S04]  /*24a0*/  LDG.E.CONSTANT R9, desc[UR10][R8.64] ;  /* 0x0000000a08097981 */ /* 0x000f28000c1e9900 */
[----:B------:R-:W4:Y:S01]  /*24b0*/  LDG.E.CONSTANT R11, desc[UR10][R10.64] ;  /* 0x0000000a0a0b7981 */ /* 0x000f22000c1e9900 */
[----:B---3--:R-:W-:-:S04]  /*24c0*/  FADD R24, R24, -R7 ;  /* 0x8000000718187221 */ /* 0x008fc80000000000 */
[----:B------:R-:W-:-:S04]  /*24d0*/  FMUL R29, R22, R24 ;  /* 0x00000018161d7220 */ /* 0x000fc80000400000 */
[----:B--2---:R-:W-:Y:S01]  /*24e0*/  FFMA R29, R29, R28, R26 ;  /* 0x0000001c1d1d7223 */ /* 0x004fe2000000001a */
[----:B------:R-:W-:-:S04]  /*24f0*/  IADD3 R26, P0, PT, R23, R16, RZ ;  /* 0x00000010171a7210 */ /* 0x000fc80007f1e0ff */
[----:B------:R-:W-:-:S05]  /*2500*/  IADD3.X R27, PT, PT, RZ, R17, RZ, P0, !PT ;  /* 0x00000011ff1b7210 */ /* 0x000fca00007fe4ff */
[----:B------:R-:W2:Y:S01]  /*2510*/  LDG.E.CONSTANT R26, desc[UR10][R26.64] ;  /* 0x0000000a1a1a7981 */ /* 0x000ea2000c1e9900 */
[----:B------:R-:W-:-:S03]  /*2520*/  IADD3 R16, P0, PT, R23, R18, RZ ;  /* 0x0000001217107210 */ /* 0x000fc60007f1e0ff */
[----:B------:R0:W-:Y:S04]  /*2530*/  STG.E desc[UR10][R18.64], R29 ;  /* 0x0000001d12007986 */ /* 0x0001e8000c10190a */
[----:B------:R1:W-:Y:S01]  /*2540*/  STG.E desc[UR10][R20.64], R24 ;  /* 0x0000001814007986 */ /* 0x0003e2000c10190a */
[----:B------:R-:W-:Y:S02]  /*2550*/  IADD3.X R17, PT, PT, RZ, R19, RZ, P0, !PT ;  /* 0x00000013ff117210 */ /* 0x000fe400007fe4ff */
[----:B0-----:R-:W-:-:S05]  /*2560*/  IADD3 R18, P1, PT, R23, R20, RZ ;  /* 0x0000001417127210 */ /* 0x001fca0007f3e0ff */
[----:B------:R-:W-:Y:S01]  /*2570*/  IMAD.X R19, RZ, RZ, R21, P1 ;  /* 0x000000ffff137224 */ /* 0x000fe200008e0615 */
[----:B-1----:R-:W-:-:S04]  /*2580*/  IADD3 R21, PT, PT, R25, R3, RZ ;  /* 0x0000000319157210 */ /* 0x002fc80007ffe0ff */
[----:B------:R-:W-:Y:S01]  /*2590*/  ISETP.GE.AND P0, PT, R21, UR4, PT ;  /* 0x0000000415007c0c */ /* 0x000fe2000bf06270 */
[----:B--2---:R-:W-:-:S04]  /*25a0*/  FADD R29, R26, -R7 ;  /* 0x800000071a1d7221 */ /* 0x004fc80000000000 */
[----:B------:R-:W-:-:S04]  /*25b0*/  FMUL R20, R22, R29 ;  /* 0x0000001d16147220 */ /* 0x000fc80000400000 */
[----:B----4-:R-:W-:-:S05]  /*25c0*/  FFMA R27, R20, R9, R11 ;  /* 0x00000009141b7223 */ /* 0x010fca000000000b */
[----:B------:R4:W-:Y:S04]  /*25d0*/  STG.E desc[UR10][R16.64], R27 ;  /* 0x0000001b10007986 */ /* 0x0009e8000c10190a */
[----:B------:R4:W-:Y:S01]  /*25e0*/  STG.E desc[UR10][R18.64], R29 ;  /* 0x0000001d12007986 */ /* 0x0009e2000c10190a */
[----:B------:R-:W-:Y:S05]  /*25f0*/  @!P0 BRA `(.L_x_157) ;  /* 0xfffffff800e08947 */ /* 0x000fea000383ffff */
.L_x_154:
[----:B------:R-:W-:Y:S05]  /*2600*/  BSYNC.RECONVERGENT B0 ;  /* 0x0000000000007941 */ /* 0x000fea0003800200 */
.L_x_153:
[----:B------:R-:W-:-:S04]  /*2610*/  IADD3 R5, PT, PT, R22, 0x1800000, RZ ;  /* 0x0180000016057810 */ /* 0x000fc80007ffe0ff */
[----:B------:R-:W-:-:S04]  /*2620*/  LOP3.LUT R5, R5, 0x7f800000, RZ, 0xc0, !PT ;  /* 0x7f80000005057812 */ /* 0x000fc800078ec0ff */
[----:B------:R-:W-:-:S13]  /*2630*/  ISETP.GT.U32.AND P0, PT, R5, 0x1ffffff, PT ;  /* 0x01ffffff0500780c */ /* 0x000fda0003f04070 */
[----:B------:R-:W-:Y:S05]  /*2640*/  @P0 BRA `(.L_x_158) ;  /* 0x00000000000c0947 */ /* 0x000fea0003800000 */
[----:B0--3--:R-:W-:-:S07]  /*2650*/  MOV R8, 0x2670 ;  /* 0x0000267000087802 */ /* 0x009fce0000000f00 */
[----:B-12-4-:R-:W-:Y:S05]  /*2660*/  CALL.REL.NOINC `($__internal_4_$__cuda_sm20_rcp_rn_f32_slowpath) ;  /* 0x0000000000387944 */ /* 0x016fea0003c00000 */
[----:B------:R-:W-:Y:S05]  /*2670*/  BRA `(.L_x_159) ;  /* 0x0000000000107947 */ /* 0x000fea0003800000 */
.L_x_158:
[----:B------:R-:W5:Y:S02]  /*2680*/  MUFU.RCP R5, R22 ;  /* 0x0000001600057308 */ /* 0x000f640000001000 */
[----:B-----5:R-:W-:-:S04]  /*2690*/  FFMA R7, R22, R5, -1 ;  /* 0xbf80000016077423 */ /* 0x020fc80000000005 */
[----:B0--3--:R-:W-:-:S04]  /*26a0*/  FADD.FTZ R8, -R7, -RZ ;  /* 0x800000ff07087221 */ /* 0x009fc80000010100 */
[----:B------:R-:W-:-:S07]  /*26b0*/  FFMA R5, R5, R8, R5 ;  /* 0x0000000805057223 */ /* 0x000fce0000000005 */
.L_x_159:
[----:B------:R-:W0:Y:S01]  /*26c0*/  LDC.64 R8, c[0x0][0x3a8] ;  /* 0x0000ea00ff087b82 */ /* 0x000e220000000a00 */
[----:B------:R-:W3:Y:S07]  /*26d0*/  LDCU UR4, c[0x0][0x3b8] ;  /* 0x00007700ff0477ac */ /* 0x000eee0008000800 */
[----:B------:R-:W5:Y:S01]  /*26e0*/  LDC R7, c[0x0][0x370] ;  /* 0x0000dc00ff077b82 */ /* 0x000f620000000800 */
[----:B0-----:R-:W-:-:S05]  /*26f0*/  IMAD.WIDE.U32 R8, R6, 0x4, R8 ;  /* 0x0000000406087825 */ /* 0x001fca00078e0008 */
[----:B------:R0:W-:Y:S01]  /*2700*/  STG.E desc[UR10][R8.64], R5 ;  /* 0x0000000508007986 */ /* 0x0001e2000c10190a */
[----:B-----5:R-:W-:-:S04]  /*2710*/  IADD3 R6, PT, PT, R7, R6, RZ ;  /* 0x0000000607067210 */ /* 0x020fc80007ffe0ff */
[----:B---3--:R-:W-:-:S13]  /*2720*/  ISETP.GE.AND P0, PT, R6, UR4, PT ;  /* 0x0000000406007c0c */ /* 0x008fda000bf06270 */
[----:B0-----:R-:W-:Y:S05]  /*2730*/  @!P0 BRA `(.L_x_160) ;  /* 0xffffffd800f88947 */ /* 0x001fea000383ffff */
[----:B------:R-:W-:Y:S05]  /*2740*/  EXIT ;  /* 0x000000000000794d */ /* 0x000fea0003800000 */
        .weak           $__internal_4_$__cuda_sm20_rcp_rn_f32_slowpath
        .type           $__internal_4_$__cuda_sm20_rcp_rn_f32_slowpath,@function
        .size           $__internal_4_$__cuda_sm20_rcp_rn_f32_slowpath,($__internal_5_$__cuda_sm3x_div_rn_noftz_f32_slowpath - $__internal_4_$__cuda_sm20_rcp_rn_f32_slowpath)
$__internal_4_$__cuda_sm20_rcp_rn_f32_slowpath:
[----:B------:R-:W-:-:S04]  /*2750*/  SHF.L.U32 R5, R22, 0x1, RZ ;  /* 0x0000000116057819 */ /* 0x000fc800000006ff */
[----:B------:R-:W-:-:S04]  /*2760*/  SHF.R.U32.HI R11, RZ, 0x18, R5 ;  /* 0x00000018ff0b7819 */ /* 0x000fc80000011605 */
[----:B------:R-:W-:-:S13]  /*2770*/  ISETP.NE.U32.AND P0, PT, R11, RZ, PT ;  /* 0x000000ff0b00720c */ /* 0x000fda0003f05070 */
[----:B------:R-:W-:Y:S05]  /*2780*/  @P0 BRA `(.L_x_161) ;  /* 0x00000000002c0947 */ /* 0x000fea0003800000 */
[----:B------:R-:W-:-:S05]  /*2790*/  IMAD.SHL.U32 R5, R22, 0x2, RZ ;  /* 0x0000000216057824 */ /* 0x000fca00078e00ff */
[----:B------:R-:W-:-:S13]  /*27a0*/  ISETP.NE.AND P0, PT, R5, RZ, PT ;  /* 0x000000ff0500720c */ /* 0x000fda0003f05270 */
[----:B------:R2:W3:Y:S01]  /*27b0*/  @!P0 MUFU.RCP R5, R22 ;  /* 0x0000001600058308 */ /* 0x0004e20000001000 */
[----:B------:R-:W-:Y:S05]  /*27c0*/  @!P0 BRA `(.L_x_162) ;  /* 0x0000000000a48947 */ /* 0x000fea0003800000 */
[----:B--2---:R-:W-:-:S04]  /*27d0*/  FFMA R22, R22, 1.84467440737095516160e+19, RZ ;  /* 0x5f80000016167823 */ /* 0x004fc800000000ff */
[----:B---3--:R-:W0:Y:S02]  /*27e0*/  MUFU.RCP R5, R22 ;  /* 0x0000001600057308 */ /* 0x008e240000001000 */
[----:B0-----:R-:W-:-:S04]  /*27f0*/  FFMA R7, R22, R5, -1 ;  /* 0xbf80000016077423 */ /* 0x001fc80000000005 */
[----:B------:R-:W-:-:S04]  /*2800*/  FADD.FTZ R10, -R7, -RZ ;  /* 0x800000ff070a7221 */ /* 0x000fc80000010100 */
[----:B------:R-:W-:-:S04]  /*2810*/  FFMA R5, R5, R10, R5 ;  /* 0x0000000a05057223 */ /* 0x000fc80000000005 */
[----:B------:R-:W-:Y:S01]  /*2820*/  FFMA R5, R5, 1.84467440737095516160e+19, RZ ;  /* 0x5f80000005057823 */ /* 0x000fe200000000ff */
[----:B------:R-:W-:Y:S06]  /*2830*/  BRA `(.L_x_162) ;  /* 0x0000000000887947 */ /* 0x000fec0003800000 */
.L_x_161:
[----:B------:R-:W-:-:S04]  /*2840*/  IADD3 R13, PT, PT, R11, -0xfd, RZ ;  /* 0xffffff030b0d7810 */ /* 0x000fc80007ffe0ff */
[----:B------:R-:W-:-:S13]  /*2850*/  ISETP.GT.U32.AND P0, PT, R13, 0x1, PT ;  /* 0x000000010d00780c */ /* 0x000fda0003f04070 */
[----:B------:R-:W-:Y:S05]  /*2860*/  @P0 BRA `(.L_x_163) ;  /* 0x0000000000780947 */ /* 0x000fea0003800000 */
[----:B------:R-:W-:Y:S01]  /*2870*/  LOP3.LUT R5, R22, 0x7fffff, RZ, 0xc0, !PT ;  /* 0x007fffff16057812 */ /* 0x000fe200078ec0ff */
[----:B------:R-:W-:-:S03]  /*2880*/  HFMA2 R12, -RZ, RZ, 0, 1.78813934326171875e-07 ;  /* 0x00000003ff0c7431 */ /* 0x000fc600000001ff */
[----:B------:R-:W-:-:S04]  /*2890*/  LOP3.LUT R5, R5, 0x3f800000, RZ, 0xfc, !PT ;  /* 0x3f80000005057812 */ /* 0x000fc800078efcff */
[----:B------:R-:W0:Y:S01]  /*28a0*/  MUFU.RCP R10, R5 ;  /* 0x00000005000a7308 */ /* 0x000e220000001000 */
[----:B------:R-:W-:Y:S01]  /*28b0*/  SHF.L.U32 R12, R12, R13, RZ ;  /* 0x0000000d0c0c7219 */ /* 0x000fe200000006ff */
[----:B0-----:R-:W-:-:S04]  /*28c0*/  FFMA R7, R5, R10, -1 ;  /* 0xbf80000005077423 */ /* 0x001fc8000000000a */
[----:B------:R-:W-:-:S04]  /*28d0*/  FADD.FTZ R7, -R7, -RZ ;  /* 0x800000ff07077221 */ /* 0x000fc80000010100 */
[CCC-:B------:R-:W-:Y:S01]  /*28e0*/  FFMA.RM R9, R10.reuse, R7.reuse, R10.reuse ;  /* 0x000000070a097223 */ /* 0x1c0fe2000000400a */
[----:B------:R-:W-:-:S04]  /*28f0*/  FFMA.RP R10, R10, R7, R10 ;  /* 0x000000070a0a7223 */ /* 0x000fc8000000800a */
[C---:B------:R-:W-:Y:S02]  /*2900*/  LOP3.LUT R7, R9.reuse, 0x7fffff, RZ, 0xc0, !PT ;  /* 0x007fffff09077812 */ /* 0x040fe400078ec0ff */
[----:B------:R-:W-:Y:S02]  /*2910*/  FSETP.NEU.FTZ.AND P0, PT, R9, R10, PT ;  /* 0x0000000a0900720b */ /* 0x000fe40003f1d000 */
[----:B------:R-:W-:Y:S02]  /*2920*/  LOP3.LUT R7, R7, 0x800000, RZ, 0xfc, !PT ;  /* 0x0080000007077812 */ /* 0x000fe400078efcff */
[----:B------:R-:W-:Y:S02]  /*2930*/  SEL R9, RZ, 0xffffffff, !P0 ;  /* 0xffffffffff097807 */ /* 0x000fe40004000000 */
[----:B------:R-:W-:Y:S02]  /*2940*/  LOP3.LUT R12, R12, R7, RZ, 0xc0, !PT ;  /* 0x000000070c0c7212 */ /* 0x000fe400078ec0ff */
[----:B------:R-:W-:-:S02]  /*2950*/  IADD3 R10, PT, PT, -R9, RZ, RZ ;  /* 0x000000ff090a7210 */ /* 0x000fc40007ffe1ff */
[-C--:B------:R-:W-:Y:S02]  /*2960*/  SHF.R.U32.HI R12, RZ, R13.reuse, R12 ;  /* 0x0000000dff0c7219 */ /* 0x080fe4000001160c */
[----:B------:R-:W-:Y:S01]  /*2970*/  LOP3.LUT P1, RZ, R10, R13, R7, 0xf8, !PT ;  /* 0x0000000d0aff7212 */ /* 0x000fe2000782f807 */
[----:B------:R-:W-:Y:S01]  /*2980*/  VIADD R10, R11, 0xffffff04 ;  /* 0xffffff040b0a7836 */ /* 0x000fe20000000000 */
[C---:B------:R-:W-:Y:S02]  /*2990*/  LOP3.LUT P0, RZ, R12.reuse, 0x1, RZ, 0xc0, !PT ;  /* 0x000000010cff7812 */ /* 0x040fe4000780c0ff */
[----:B------:R-:W-:-:S04]  /*29a0*/  LOP3.LUT P2, RZ, R12, 0x2, RZ, 0xc0, !PT ;  /* 0x000000020cff7812 */ /* 0x000fc8000784c0ff */
[----:B------:R-:W-:Y:S02]  /*29b0*/  PLOP3.LUT P0, PT, P0, P1, P2, 0xe0, 0x0 ;  /* 0x000000000000781c */ /* 0x000fe40000703c20 */
[----:B------:R-:W-:Y:S02]  /*29c0*/  LOP3.LUT P1, RZ, R22, 0x7fffff, RZ, 0xc0, !PT ;  /* 0x007fffff16ff7812 */ /* 0x000fe4000782c0ff */
[----:B------:R-:W-:-:S04]  /*29d0*/  SEL R5, RZ, 0x1, !P0 ;  /* 0x00000001ff057807 */ /* 0x000fc80004000000 */
[----:B------:R-:W-:-:S04]  /*29e0*/  IADD3 R5, PT, PT, -R5, RZ, RZ ;  /* 0x000000ff05057210 */ /* 0x000fc80007ffe1ff */
[----:B------:R-:W-:Y:S02]  /*29f0*/  ISETP.GE.AND P0, PT, R5, RZ, PT ;  /* 0x000000ff0500720c */ /* 0x000fe40003f06270 */
[----:B------:R-:W-:-:S11]  /*2a00*/  SHF.R.U32.HI R5, RZ, R10, R7 ;  /* 0x0000000aff057219 */ /* 0x000fd60000011607 */
[----:B------:R-:W-:-:S04]  /*2a10*/  @!P0 IADD3 R5, PT, PT, R5, 0x1, RZ ;  /* 0x0000000105058810 */ /* 0x000fc80007ffe0ff */
[----:B------:R-:W-:-:S04]  /*2a20*/  @!P1 SHF.L.U32 R5, R5, 0x1, RZ ;  /* 0x0000000105059819 */ /* 0x000fc800000006ff */
[----:B------:R-:W-:Y:S01]  /*2a30*/  LOP3.LUT R5, R5, 0x80000000, R22, 0xf8, !PT ;  /* 0x8000000005057812 */ /* 0x000fe200078ef816 */
[----:B------:R-:W-:Y:S06]  /*2a40*/  BRA `(.L_x_162) ;  /* 0x0000000000047947 */ /* 0x000fec0003800000 */
.L_x_163:
[----:B------:R0:W1:Y:S02]  /*2a50*/  MUFU.RCP R5, R22 ;  /* 0x0000001600057308 */ /* 0x0000640000001000 */
.L_x_162:
[----:B------:R-:W-:-:S04]  /*2a60*/  MOV R9, 0x0 ;  /* 0x0000000000097802 */ /* 0x000fc80000000f00 */
[----:B0123--:R-:W-:Y:S05]  /*2a70*/  RET.REL.NODEC R8 `(_Z15LayerNormKernelIffEvPKT_PKT0_S5_S3_PS0_PS3_S7_ii) ;  /* 0xffffffd408607950 */ /* 0x00ffea0003c3ffff */
        .weak           $__internal_5_$__cuda_sm3x_div_rn_noftz_f32_slowpath
        .type           $__internal_5_$__cuda_sm3x_div_rn_noftz_f32_slowpath,@function
        .size           $__internal_5_$__cuda_sm3x_div_rn_noftz_f32_slowpath,(.L_x_179 - $__internal_5_$__cuda_sm3x_div_rn_noftz_f32_slowpath)
$__internal_5_$__cuda_sm3x_div_rn_noftz_f32_slowpath:
[----:B------:R-:W-:Y:S02]  /*2a80*/  SHF.R.U32.HI R11, RZ, 0x17, R9 ;  /* 0x00000017ff0b7819 */ /* 0x000fe40000011609 */
[----:B------:R-:W-:Y:S02]  /*2a90*/  SHF.R.U32.HI R16, RZ, 0x17, R8 ;  /* 0x00000017ff107819 */ /* 0x000fe40000011608 */
[----:B------:R-:W-:Y:S02]  /*2aa0*/  LOP3.LUT R11, R11, 0xff, RZ, 0xc0, !PT ;  /* 0x000000ff0b0b7812 */ /* 0x000fe400078ec0ff */
[----:B------:R-:W-:Y:S02]  /*2ab0*/  LOP3.LUT R17, R16, 0xff, RZ, 0xc0, !PT ;  /* 0x000000ff10117812 */ /* 0x000fe400078ec0ff */
[----:B------:R-:W-:-:S03]  /*2ac0*/  IADD3 R19, PT, PT, R11, -0x1, RZ ;  /* 0xffffffff0b137810 */ /* 0x000fc60007ffe0ff */
[----:B------:R-:W-:Y:S01]  /*2ad0*/  VIADD R18, R17, 0xffffffff ;  /* 0xffffffff11127836 */ /* 0x000fe20000000000 */
        /* <DEDUP_REMOVED lines=22> */
[----:B------:R-:W-:Y:S01]  /*2c40*/  @P0 MOV R16, RZ ;  /* 0x000000ff00100202 */ /* 0x000fe20000000f00 */
[----:B------:R-:W-:Y:S01]  /*2c50*/  @!P0 FFMA R8, R8, 1.84467440737095516160e+19, RZ ;  /* 0x5f80000008088823 */ /* 0x000fe200000000ff */
[----:B------:R-:W-:Y:S01]  /*2c60*/  @!P0 MOV R16, 0xffffffc0 ;  /* 0xffffffc000108802 */ /* 0x000fe20000000f00 */
[----:B------:R-:W-:-:S03]  /*2c70*/  @!P1 FFMA R9, R9, 1.84467440737095516160e+19, RZ ;  /* 0x5f80000009099823 */ /* 0x000fc600000000ff */
[----:B------:R-:W-:-:S07]  /*2c80*/  @!P1 IADD3 R16, PT, PT, R16, 0x40, RZ ;  /* 0x0000004010109810 */ /* 0x000fce0007ffe0ff */
.L_x_164:
[----:B------:R-:W-:Y:S02]  /*2c90*/  LEA R18, R11, 0xc0800000, 0x17 ;  /* 0xc08000000b127811 */ /* 0x000fe400078eb8ff */
[----:B------:R-:W-:-:S03]  /*2ca0*/  IADD3 R17, PT, PT, R17, -0x7f, RZ ;  /* 0xffffff8111117810 */ /* 0x000fc60007ffe0ff */
[----:B------:R-:W-:Y:S02]  /*2cb0*/  IMAD.IADD R19, R9, 0x1, -R18 ;  /* 0x0000000109137824 */ /* 0x000fe400078e0a12 */
[C---:B------:R-:W-:Y:S01]  /*2cc0*/  IMAD R8, R17.reuse, -0x800000, R8 ;  /* 0xff80000011087824 */ /* 0x040fe200078e0208 */
[----:B------:R-:W-:Y:S01]  /*2cd0*/  IADD3 R17, PT, PT, R17, 0x7f, -R11 ;  /* 0x0000007f11117810 */ /* 0x000fe20007ffe80b */
[----:B------:R-:W0:Y:S01]  /*2ce0*/  MUFU.RCP R9, R19 ;  /* 0x0000001300097308 */ /* 0x000e220000001000 */
[----:B------:R-:W-:Y:S02]  /*2cf0*/  FADD.FTZ R21, -R19, -RZ ;  /* 0x800000ff13157221 */ /* 0x000fe40000010100 */
[----:B------:R-:W-:Y:S02]  /*2d00*/  IADD3 R17, PT, PT, R17, R16, RZ ;  /* 0x0000001011117210 */ /* 0x000fe40007ffe0ff */
[----:B0-----:R-:W-:-:S04]  /*2d10*/  FFMA R18, R9, R21, 1 ;  /* 0x3f80000009127423 */ /* 0x001fc80000000015 */
[----:B------:R-:W-:-:S04]  /*2d20*/  FFMA R9, R9, R18, R9 ;  /* 0x0000001209097223 */ /* 0x000fc80000000009 */
[----:B------:R-:W-:-:S04]  /*2d30*/  FFMA R18, R8, R9, RZ ;  /* 0x0000000908127223 */ /* 0x000fc800000000ff */
[----:B------:R-:W-:-:S04]  /*2d40*/  FFMA R20, R21, R18, R8 ;  /* 0x0000001215147223 */ /* 0x000fc80000000008 */
[----:B------:R-:W-:-:S04]  /*2d50*/  FFMA R18, R9, R20, R18 ;  /* 0x0000001409127223 */ /* 0x000fc80000000012 */
[----:B------:R-:W-:-:S04]  /*2d60*/  FFMA R21, R21, R18, R8 ;  /* 0x0000001215157223 */ /* 0x000fc80000000008 */
[----:B------:R-:W-:-:S05]  /*2d70*/  FFMA R8, R9, R21, R18 ;  /* 0x0000001509087223 */ /* 0x000fca0000000012 */
[----:B------:R-:W-:-:S04]  /*2d80*/  SHF.R.U32.HI R11, RZ, 0x17, R8 ;  /* 0x00000017ff0b7819 */ /* 0x000fc80000011608 */
[----:B------:R-:W-:-:S04]  /*2d90*/  LOP3.LUT R11, R11, 0xff, RZ, 0xc0, !PT ;  /* 0x000000ff0b0b7812 */ /* 0x000fc800078ec0ff */
[----:B------:R-:W-:-:S04]  /*2da0*/  IADD3 R19, PT, PT, R11, R17, RZ ;  /* 0x000000110b137210 */ /* 0x000fc80007ffe0ff */
        /* <DEDUP_REMOVED lines=10> */
[-CC-:B------:R-:W-:Y:S01]  /*2e50*/  FFMA.RZ R11, R9, R21.reuse, R18.reuse ;  /* 0x00000015090b7223 */ /* 0x180fe2000000c012 */
[C---:B------:R-:W-:Y:S02]  /*2e60*/  ISETP.NE.AND P3, PT, R19.reuse, RZ, PT ;  /* 0x000000ff1300720c */ /* 0x040fe40003f65270 */
[----:B------:R-:W-:Y:S02]  /*2e70*/  ISETP.NE.AND P1, PT, R19, RZ, PT ;  /* 0x000000ff1300720c */ /* 0x000fe40003f25270 */
[----:B------:R-:W-:Y:S01]  /*2e80*/  LOP3.LUT R16, R11, 0x7fffff, RZ, 0xc0, !PT ;  /* 0x007fffff0b107812 */ /* 0x000fe200078ec0ff */
[CCC-:B------:R-:W-:Y:S01]  /*2e90*/  FFMA.RP R11, R9.reuse, R21.reuse, R18.reuse ;  /* 0x00000015090b7223 */ /* 0x1c0fe20000008012 */
[----:B------:R-:W-:Y:S01]  /*2ea0*/  FFMA.RM R18, R9, R21, R18 ;  /* 0x0000001509127223 */ /* 0x000fe20000004012 */
[C---:B------:R-:W-:Y:S01]  /*2eb0*/  VIADD R9, R19.reuse, 0x20 ;  /* 0x0000002013097836 */ /* 0x040fe20000000000 */
[----:B------:R-:W-:Y:S02]  /*2ec0*/  LOP3.LUT R16, R16, 0x800000, RZ, 0xfc, !PT ;  /* 0x0080000010107812 */ /* 0x000fe400078efcff */
[----:B------:R-:W-:-:S02]  /*2ed0*/  IADD3 R17, PT, PT, -R19, RZ, RZ ;  /* 0x000000ff13117210 */ /* 0x000fc40007ffe1ff */
[----:B------:R-:W-:Y:S02]  /*2ee0*/  SHF.L.U32 R9, R16, R9, RZ ;  /* 0x0000000910097219 */ /* 0x000fe400000006ff */
[----:B------:R-:W-:Y:S02]  /*2ef0*/  FSETP.NEU.FTZ.AND P0, PT, R11, R18, PT ;  /* 0x000000120b00720b */ /* 0x000fe40003f1d000 */
        /* <DEDUP_REMOVED lines=11> */
.L_x_170:
[----:B------:R-:W-:-:S04]  /*2fb0*/  LOP3.LUT R8, R8, 0x80000000, RZ, 0xc0, !PT ;  /* 0x8000000008087812 */ /* 0x000fc800078ec0ff */
[----:B------:R-:W-:Y:S01]  /*2fc0*/  LOP3.LUT R8, R8, 0x7f800000, RZ, 0xfc, !PT ;  /* 0x7f80000008087812 */ /* 0x000fe200078efcff */
[----:B------:R-:W-:Y:S06]  /*2fd0*/  BRA `(.L_x_171) ;  /* 0x0000000000287947 */ /* 0x000fec0003800000 */
.L_x_169:
[----:B------:R-:W-:Y:S01]  /*2fe0*/  LEA R8, R17, R8, 0x17 ;  /* 0x0000000811087211 */ /* 0x000fe200078eb8ff */
[----:B------:R-:W-:Y:S06]  /*2ff0*/  BRA `(.L_x_171) ;  /* 0x0000000000207947 */ /* 0x000fec0003800000 */
.L_x_168:
[----:B------:R-:W-:-:S04]  /*3000*/  LOP3.LUT R8, R9, 0x80000000, R8, 0x48, !PT ;  /* 0x8000000009087812 */ /* 0x000fc800078e4808 */
[----:B------:R-:W-:Y:S01]  /*3010*/  LOP3.LUT R8, R8, 0x7f800000, RZ, 0xfc, !PT ;  /* 0x7f80000008087812 */ /* 0x000fe200078efcff */
[----:B------:R-:W-:Y:S06]  /*3020*/  BRA `(.L_x_171) ;  /* 0x0000000000147947 */ /* 0x000fec0003800000 */
.L_x_167:
[----:B------:R-:W-:Y:S01]  /*3030*/  LOP3.LUT R8, R9, 0x80000000, R8, 0x48, !PT ;  /* 0x8000000009087812 */ /* 0x000fe200078e4808 */
[----:B------:R-:W-:Y:S06]  /*3040*/  BRA `(.L_x_171) ;  /* 0x00000000000c7947 */ /* 0x000fec0003800000 */
.L_x_166:
[----:B------:R-:W0:Y:S01]  /*3050*/  MUFU.RSQ R8, -QNAN ;  /* 0xffc0000000087908 */ /* 0x000e220000001400 */
[----:B------:R-:W-:Y:S05]  /*3060*/  BRA `(.L_x_171) ;  /* 0x0000000000047947 */ /* 0x000fea0003800000 */
.L_x_165:
[----:B------:R-:W-:-:S07]  /*3070*/  FADD.FTZ R8, R8, R9 ;  /* 0x0000000908087221 */ /* 0x000fce0000010000 */
.L_x_171:
[----:B------:R-:W-:-:S04]  /*3080*/  HFMA2 R11, -RZ, RZ, 0, 0 ;  /* 0x00000000ff0b7431 */ /* 0x000fc800000001ff */
[----:B0-----:R-:W-:Y:S05]  /*3090*/  RET.REL.NODEC R10 `(_Z15LayerNormKernelIffEvPKT_PKT0_S5_S3_PS0_PS3_S7_ii) ;  /* 0xffffffcc0ad87950 */ /* 0x001fea0003c3ffff */
.L_x_172:
        /* <DEDUP_REMOVED lines=14> */
.L_x_179:


//--------------------- .nv.shared._Z18LayerNormGradInputIffEvPKT_PKT0_S5_S5_PS0_ii --------------------------
	.section	.nv.shared._Z18LayerNormGradInputIffEvPKT_PKT0_S5_S5_PS0_ii,"aw",@nobits
	.sectionflags	@""
	.align	4
.nv.shared._Z18LayerNormGradInputIffEvPKT_PKT0_S5_S5_PS0_ii:
	.zero		1068


//--------------------- .nv.shared.reserved.0     --------------------------
	.section	.nv.shared.reserved.0,"aw",@nobits
	.weak		__nv_reservedSMEM_offset_0_alias
	.size		__nv_reservedSMEM_offset_0_alias, 0, 64
	.other		__nv_reservedSMEM_offset_0_alias,@"STO_CUDA_RESERVED_SHARED STV_DEFAULT"
__nv_reservedSMEM_offset_0_alias:
	.zero		0
	.zero		64


//--------------------- .nv.global                --------------------------
	.section	.nv.global,"aw",@nobits
.nv.global:
	.type		_ZN30_INTERNAL_51585b8b_4_k_cu_main4cuda3std3__48in_placeE,@object
	.size		_ZN30_INTERNAL_51585b8b_4_k_cu_main4cuda3std3__48in_placeE,(_ZN30_INTERNAL_51585b8b_4_k_cu_main4cuda3std6ranges3__45__cpo8distanceE - _ZN30_INTERNAL_51585b8b_4_k_cu_main4cuda3std3__48in_placeE)
_ZN30_INTERNAL_51585b8b_4_k_cu_main4cuda3std3__48in_placeE:
	.zero		1
	.type		_ZN30_INTERNAL_51585b8b_4_k_cu_main4cuda3std6ranges3__45__cpo8distanceE,@object
	.size		_ZN30_INTERNAL_51585b8b_4_k_cu_main4cuda3std6ranges3__45__cpo8distanceE,(_ZN30_INTERNAL_51585b8b_4_k_cu_main4cuda3std3__45__cpo6cbeginE - _ZN30_INTERNAL_51585b8b_4_k_cu_main4cuda3std6ranges3__45__cpo8distanceE)
_ZN30_INTERNAL_51585b8b_4_k_cu_main4cuda3std6ranges3__45__cpo8distanceE:
	.zero		1
	.type		_ZN30_INTERNAL_51585b8b_4_k_cu_main4cuda3std3__45__cpo6cbeginE,@object
	.size		_ZN30_INTERNAL_51585b8b_4_k_cu_main4cuda3std3__45__cpo6cbeginE,(_ZN30_INTERNAL_51585b8b_4_k_cu_main4cuda3std6ranges3__45__cpo7advanceE - _ZN30_INTERNAL_51585b8b_4_k_cu_main4cuda3std3__45__cpo6cbeginE)
_ZN30_INTERNAL_51585b8b_4_k_cu_main4cuda3std3__45__cpo6cbeginE:
	.zero		1
	.type		_ZN30_INTERNAL_51585b8b_4_k_cu_main4cuda3std6ranges3__45__cpo7advanceE,@object
	.size		_ZN30_INTERNAL_51585b8b_4_k_cu_main4cuda3std6ranges3__45__cpo7advanceE,(_ZN30_INTERNAL_51585b8b_4_k_cu_main4cuda3std3__45__cpo7crbeginE - _ZN30_INTERNAL_51585b8b_4_k_cu_main4cuda3std6ranges3__45__cpo7advanceE)
_ZN30_INTERNAL_51585b8b_4_k_cu_main4cuda3std6ranges3__45__cpo7advanceE:
	.zero		1
	.type		_ZN30_INTERNAL_51585b8b_4_k_cu_main4cuda3std3__45__cpo7crbeginE,@object
	.size		_ZN30_INTERNAL_51585b8b_4_k_cu_main4cuda3std3__45__cpo7crbeginE,(_ZN30_INTERNAL_51585b8b_4_k_cu_main4cuda3std6ranges3__45__cpo4dataE - _ZN30_INTERNAL_51585b8b_4_k_cu_main4cuda3std3__45__cpo7crbeginE)
_ZN30_INTERNAL_51585b8b_4_k_cu_main4cuda3std3__45__cpo7crbeginE:
	.zero		1
	.type		_ZN30_INTERNAL_51585b8b_4_k_cu_main4cuda3std6ranges3__45__cpo4dataE,@object
	.size		_ZN30_INTERNAL_51585b8b_4_k_cu_main4cuda3std6ranges3__45__cpo4dataE,(_ZN30_INTERNAL_51585b8b_4_k_cu_main4cuda3std6ranges3__45__cpo5beginE - _ZN30_INTERNAL_51585b8b_4_k_cu_main4cuda3std6ranges3__45__cpo4dataE)
_ZN30_INTERNAL_51585b8b_4_k_cu_main4cuda3std6ranges3__45__cpo4dataE:
	.zero		1
	.type		_ZN30_INTERNAL_51585b8b_4_k_cu_main4cuda3std6ranges3__45__cpo5beginE,@object
	.size		_ZN30_INTERNAL_51585b8b_4_k_cu_main4cuda3std6ranges3__45__cpo5beginE,(_ZN30_INTERNAL_51585b8b_4_k_cu_main4cuda3std3__432_GLOBAL__N__51585b8b_4_k_cu_main6ignoreE - _ZN30_INTERNAL_51585b8b_4_k_cu_main4cuda3std6ranges3__45__cpo5beginE)
_ZN30_INTERNAL_51585b8b_4_k_cu_main4cuda3std6ranges3__45__cpo5beginE:
	.zero		1
	.type		_ZN30_INTERNAL_51585b8b_4_k_cu_main4cuda3std3__432_GLOBAL__N__51585b8b_4_k_cu_main6ignoreE,@object
	.size		_ZN30_INTERNAL_51585b8b_4_k_cu_main4cuda3std3__432_GLOBAL__N__51585b8b_4_k_cu_main6ignoreE,(_ZN30_INTERNAL_51585b8b_4_k_cu_main4cuda3std6ranges3__45__cpo4sizeE - _ZN30_INTERNAL_51585b8b_4_k_cu_main4cuda3std3__432_GLOBAL__N__51585b8b_4_k_cu_main6ignoreE)
_ZN30_INTERNAL_51585b8b_4_k_cu_main4cuda3std3__432_GLOBAL__N__51585b8b_4_k_cu_main6ignoreE:
	.zero		1
	.type		_ZN30_INTERNAL_51585b8b_4_k_cu_main4cuda3std6ranges3__45__cpo4sizeE,@object
	.size		_ZN30_INTERNAL_51585b8b_4_k_cu_main4cuda3std6ranges3__45__cpo4sizeE,(_ZN30_INTERNAL_51585b8b_4_k_cu_main4cuda3std3__45__cpo5beginE - _ZN30_INTERNAL_51585b8b_4_k_cu_main4cuda3std6ranges3__45__cpo4sizeE)
_ZN30_INTERNAL_51585b8b_4_k_cu_main4cuda3std6ranges3__45__cpo4sizeE:
	.zero		1
	.type		_ZN30_INTERNAL_51585b8b_4_k_cu_main4cuda3std3__45__cpo5beginE,@object
	.size		_ZN30_INTERNAL_51585b8b_4_k_cu_main4cuda3std3__45__cpo5beginE,(_ZN30_INTERNAL_51585b8b_4_k_cu_main4cuda3std6ranges3__45__cpo6cbeginE - _ZN30_INTERNAL_51585b8b_4_k_cu_main4cuda3std3__45__cpo5beginE)
_ZN30_INTERNAL_51585b8b_4_k_cu_main4cuda3std3__45__cpo5beginE:
	.zero		1
	.type		_ZN30_INTERNAL_51585b8b_4_k_cu_main4cuda3std6ranges3__45__cpo6cbeginE,@object
	.size		_ZN30_INTERNAL_51585b8b_4_k_cu_main4cuda3std6ranges3__45__cpo6cbeginE,(_ZN30_INTERNAL_51585b8b_4_k_cu_main4cuda3std3__45__cpo6rbeginE - _ZN30_INTERNAL_51585b8b_4_k_cu_main4cuda3std6ranges3__45__cpo6cbeginE)
_ZN30_INTERNAL_51585b8b_4_k_cu_main4cuda3std6ranges3__45__cpo6cbeginE:
	.zero		1
	.type		_ZN30_INTERNAL_51585b8b_4_k_cu_main4cuda3std3__45__cpo6rbeginE,@object
	.size		_ZN30_INTERNAL_51585b8b_4_k_cu_main4cuda3std3__45__cpo6rbeginE,(_ZN30_INTERNAL_51585b8b_4_k_cu_main4cuda3std6ranges3__45__cpo4nextE - _ZN30_INTERNAL_51585b8b_4_k_cu_main4cuda3std3__45__cpo6rbeginE)
_ZN30_INTERNAL_51585b8b_4_k_cu_main4cuda3std3__45__cpo6rbeginE:
	.zero		1
	.type		_ZN30_INTERNAL_51585b8b_4_k_cu_main4cuda3std6ranges3__45__cpo4nextE,@object
	.size		_ZN30_INTERNAL_51585b8b_4_k_cu_main4cuda3std6ranges3__45__cpo4nextE,(_ZN30_INTERNAL_51585b8b_4_k_cu_main4cuda3std6ranges3__45__cpo4swapE - _ZN30_INTERNAL_51585b8b_4_k_cu_main4cuda3std6ranges3__45__cpo4nextE)
_ZN30_INTERNAL_51585b8b_4_k_cu_main4cuda3std6ranges3__45__cpo4nextE:
	.zero		1
	.type		_ZN30_INTERNAL_51585b8b_4_k_cu_main4cuda3std6ranges3__45__cpo4swapE,@object
	.size		_ZN30_INTERNAL_51585b8b_4_k_cu_main4cuda3std6ranges3__45__cpo4swapE,(_ZN30_INTERNAL_51585b8b_4_k_cu_main4cuda3std3__420unreachable_sentinelE - _ZN30_INTERNAL_51585b8b_4_k_cu_main4cuda3std6ranges3__45__cpo4swapE)
_ZN30_INTERNAL_51585b8b_4_k_cu_main4cuda3std6ranges3__45__cpo4swapE:
	.zero		1
	.type		_ZN30_INTERNAL_51585b8b_4_k_cu_main4cuda3std3__420unreachable_sentinelE,@object
	.size		_ZN30_INTERNAL_51585b8b_4_k_cu_main4cuda3std3__420unreachable_sentinelE,(_ZN30_INTERNAL_51585b8b_4_k_cu_main6thrust24THRUST_300001_SM_1000_NS6system6detail10sequential3seqE - _ZN30_INTERNAL_51585b8b_4_k_cu_main4cuda3std3__420unreachable_sentinelE)
_ZN30_INTERNAL_51585b8b_4_k_cu_main4cuda3std3__420unreachable_sentinelE:
	.zero		1
	.type		_ZN30_INTERNAL_51585b8b_4_k_cu_main6thrust24THRUST_300001_SM_1000_NS6system6detail10sequential3seqE,@object
	.size		_ZN30_INTERNAL_51585b8b_4_k_cu_main6thrust24THRUST_300001_SM_1000_NS6system6detail10sequential3seqE,(_ZN30_INTERNAL_51585b8b_4_k_cu_main4cuda3std3__45__cpo4cendE - _ZN30_INTERNAL_51585b8b_4_k_cu_main6thrust24THRUST_300001_SM_1000_NS6system6detail10sequential3seqE)
_ZN30_INTERNAL_51585b8b_4_k_cu_main6thrust24THRUST_300001_SM_1000_NS6system6detail10sequential3seqE:
	.zero		1
	.type		_ZN30_INTERNAL_51585b8b_4_k_cu_main4cuda3std3__45__cpo4cendE,@object
	.size		_ZN30_INTERNAL_51585b8b_4_k_cu_main4cuda3std3__45__cpo4cendE,(_ZN30_INTERNAL_51585b8b_4_k_cu_main4cuda3std6ranges3__45__cpo9iter_swapE - _ZN30_INTERNAL_51585b8b_4_k_cu_main4cuda3std3__45__cpo4cendE)
_ZN30_INTERNAL_51585b8b_4_k_cu_main4cuda3std3__45__cpo4cendE:
	.zero		1
	.type		_ZN30_INTERNAL_51585b8b_4_k_cu_main4cuda3std6ranges3__45__cpo9iter_swapE,@object
	.size		_ZN30_INTERNAL_51585b8b_4_k_cu_main4cuda3std6ranges3__45__cpo9iter_swapE,(_ZN30_INTERNAL_51585b8b_4_k_cu_main4cuda3std3__45__cpo5crendE - _ZN30_INTERNAL_51585b8b_4_k_cu_main4cuda3std6ranges3__45__cpo9iter_swapE)
_ZN30_INTERNAL_51585b8b_4_k_cu_main4cuda3std6ranges3__45__cpo9iter_swapE:
	.zero		1
	.type		_ZN30_INTERNAL_51585b8b_4_k_cu_main4cuda3std3__45__cpo5crendE,@object
	.size		_ZN30_INTERNAL_51585b8b_4_k_cu_main4cuda3std3__45__cpo5crendE,(_ZN30_INTERNAL_51585b8b_4_k_cu_main4cuda3std6ranges3__45__cpo5cdataE - _ZN30_INTERNAL_51585b8b_4_k_cu_main4cuda3std3__45__cpo5crendE)
_ZN30_INTERNAL_51585b8b_4_k_cu_main4cuda3std3__45__cpo5crendE:
	.zero		1
	.type		_ZN30_INTERNAL_51585b8b_4_k_cu_main4cuda3std6ranges3__45__cpo5cdataE,@object
	.size		_ZN30_INTERNAL_51585b8b_4_k_cu_main4cuda3std6ranges3__45__cpo5cdataE,(_ZN30_INTERNAL_51585b8b_4_k_cu_main4cuda3std6ranges3__45__cpo3endE - _ZN30_INTERNAL_51585b8b_4_k_cu_main4cuda3std6ranges3__45__cpo5cdataE)
_ZN30_INTERNAL_51585b8b_4_k_cu_main4cuda3std6ranges3__45__cpo5cdataE:
	.zero		1
	.type		_ZN30_INTERNAL_51585b8b_4_k_cu_main4cuda3std6ranges3__45__cpo3endE,@object
	.size		_ZN30_INTERNAL_51585b8b_4_k_cu_main4cuda3std6ranges3__45__cpo3endE,(_ZN30_INTERNAL_51585b8b_4_k_cu_main4cuda3std3__419piecewise_constructE - _ZN30_INTERNAL_51585b8b_4_k_cu_main4cuda3std6ranges3__45__cpo3endE)
_ZN30_INTERNAL_51585b8b_4_k_cu_main4cuda3std6ranges3__45__cpo3endE:
	.zero		1
	.type		_ZN30_INTERNAL_51585b8b_4_k_cu_main4cuda3std3__419piecewise_constructE,@object
	.size		_ZN30_INTERNAL_51585b8b_4_k_cu_main4cuda3std3__419piecewise_constructE,(_ZN30_INTERNAL_51585b8b_4_k_cu_main4cuda3std6ranges3__45__cpo5ssizeE - _ZN30_INTERNAL_51585b8b_4_k_cu_main4cuda3std3__419piecewise_constructE)
_ZN30_INTERNAL_51585b8b_4_k_cu_main4cuda3std3__419piecewise_constructE:
	.zero		1
	.type		_ZN30_INTERNAL_51585b8b_4_k_cu_main4cuda3std6ranges3__45__cpo5ssizeE,@object
	.size		_ZN30_INTERNAL_51585b8b_4_k_cu_main4cuda3std6ranges3__45__cpo5ssizeE,(_ZN30_INTERNAL_51585b8b_4_k_cu_main4cuda3std3__45__cpo3endE - _ZN30_INTERNAL_51585b8b_4_k_cu_main4cuda3std6ranges3__45__cpo5ssizeE)
_ZN30_INTERNAL_51585b8b_4_k_cu_main4cuda3std6ranges3__45__cpo5ssizeE:
	.zero		1
	.type		_ZN30_INTERNAL_51585b8b_4_k_cu_main4cuda3std3__45__cpo3endE,@object
	.size		_ZN30_INTERNAL_51585b8b_4_k_cu_main4cuda3std3__45__cpo3endE,(_ZN30_INTERNAL_51585b8b_4_k_cu_main4cuda3std6ranges3__45__cpo4cendE - _ZN30_INTERNAL_51585b8b_4_k_cu_main4cuda3std3__45__cpo3endE)
_ZN30_INTERNAL_51585b8b_4_k_cu_main4cuda3std3__45__cpo3endE:
	.zero		1
	.type		_ZN30_INTERNAL_51585b8b_4_k_cu_main4cuda3std6ranges3__45__cpo4cendE,@object
	.size		_ZN30_INTERNAL_51585b8b_4_k_cu_main4cuda3std6ranges3__45__cpo4cendE,(_ZN30_INTERNAL_51585b8b_4_k_cu_main4cuda3std3__45__cpo4rendE - _ZN30_INTERNAL_51585b8b_4_k_cu_main4cuda3std6ranges3__45__cpo4cendE)
_ZN30_INTERNAL_51585b8b_4_k_cu_main4cuda3std6ranges3__45__cpo4cendE:
	.zero		1
	.type		_ZN30_INTERNAL_51585b8b_4_k_cu_main4cuda3std3__45__cpo4rendE,@object
	.size		_ZN30_INTERNAL_51585b8b_4_k_cu_main4cuda3std3__45__cpo4rendE,(_ZN30_INTERNAL_51585b8b_4_k_cu_main4cuda3std6ranges3__45__cpo4prevE - _ZN30_INTERNAL_51585b8b_4_k_cu_main4cuda3std3__45__cpo4rendE)
_ZN30_INTERNAL_51585b8b_4_k_cu_main4cuda3std3__45__cpo4rendE:
	.zero		1
	.type		_ZN30_INTERNAL_51585b8b_4_k_cu_main4cuda3std6ranges3__45__cpo4prevE,@object
	.size		_ZN30_INTERNAL_51585b8b_4_k_cu_main4cuda3std6ranges3__45__cpo4prevE,(_ZN30_INTERNAL_51585b8b_4_k_cu_main4cuda3std6ranges3__45__cpo9iter_moveE - _ZN30_INTERNAL_51585b8b_4_k_cu_main4cuda3std6ranges3__45__cpo4prevE)
_ZN30_INTERNAL_51585b8b_4_k_cu_main4cuda3std6ranges3__45__cpo4prevE:
	.zero		1
	.type		_ZN30_INTERNAL_51585b8b_4_k_cu_main4cuda3std6ranges3__45__cpo9iter_moveE,@object
	.size		_ZN30_INTERNAL_51585b8b_4_k_cu_main4cuda3std6ranges3__45__cpo9iter_moveE,(.L_13 - _ZN30_INTERNAL_51585b8b_4_k_cu_main4cuda3std6ranges3__45__cpo9iter_moveE)
_ZN30_INTERNAL_51585b8b_4_k_cu_main4cuda3std6ranges3__45__cpo9iter_moveE:
	.zero		1
.L_13:


//--------------------- .nv.shared._Z15LayerNormKernelIffEvPKT_PKT0_S5_S3_PS0_PS3_S7_ii --------------------------
	.section	.nv.shared._Z15LayerNormKernelIffEvPKT_PKT0_S5_S3_PS0_PS3_S7_ii,"aw",@nobits
	.sectionflags	@""
	.align	4
.nv.shared._Z15LayerNormKernelIffEvPKT_PKT0_S5_S3_PS0_PS3_S7_ii:
	.zero		1068


//--------------------- .nv.constant0._Z18LayerNormGradInputIffEvPKT_PKT0_S5_S5_PS0_ii --------------------------
	.section	.nv.constant0._Z18LayerNormGradInputIffEvPKT_PKT0_S5_S5_PS0_ii,"a",@progbits
	.sectionflags	@""
	.align	4
.nv.constant0._Z18LayerNormGradInputIffEvPKT_PKT0_S5_S5_PS0_ii:
	.zero		944


//--------------------- .nv.constant0._Z22LayerNormGradBetaGammaIffEvPKT_PKT0_S5_PS3_S6_ii --------------------------
	.section	.nv.constant0._Z22LayerNormGradBetaGammaIffEvPKT_PKT0_S5_PS3_S6_ii,"a",@progbits
	.sectionflags	@""
	.align	4
.nv.constant0._Z22LayerNormGradBetaGammaIffEvPKT_PKT0_S5_PS3_S6_ii:
	.zero		944


//--------------------- .nv.constant0._Z17InitGradBetaGammaIfEvPT_S1_i --------------------------
	.section	.nv.constant0._Z17InitGradBetaGammaIfEvPT_S1_i,"a",@progbits
	.sectionflags	@""
	.align	4
.nv.constant0._Z17InitGradBetaGammaIfEvPT_S1_i:
	.zero		916


//--------------------- .nv.constant0._Z15LayerNormKernelIffEvPKT_PKT0_S5_S3_PS0_PS3_S7_ii --------------------------
	.section	.nv.constant0._Z15LayerNormKernelIffEvPKT_PKT0_S5_S3_PS0_PS3_S7_ii,"a",@progbits
	.sectionflags	@""
	.align	4
.nv.constant0._Z15LayerNormKernelIffEvPKT_PKT0_S5_S3_PS0_PS3_S7_ii:
	.zero		960


//--------------------- SYMBOLS --------------------------

	.type		.nv.reservedSmem.offset0,@object
	.size		.nv.reservedSmem.offset0,0x4
	.type		.nv.reservedSmem.cap,@object
	.size		.nv.reservedSmem.cap,0x4
